//
// Generated by NVIDIA NVVM Compiler
//
// Compiler Build ID: CL-36424714
// Cuda compilation tools, release 13.0, V13.0.88
// Based on NVVM 20.0.0
//

.version 9.0
.target sm_100
.address_size 64

	// .globl	_Z17chemicalPotentialPA256_A256_KdPA256_A256_dddddddd

.visible .entry _Z17chemicalPotentialPA256_A256_KdPA256_A256_dddddddd(
	.param .u64 .ptr .align 1 _Z17chemicalPotentialPA256_A256_KdPA256_A256_dddddddd_param_0,
	.param .u64 .ptr .align 1 _Z17chemicalPotentialPA256_A256_KdPA256_A256_dddddddd_param_1,
	.param .f64 _Z17chemicalPotentialPA256_A256_KdPA256_A256_dddddddd_param_2,
	.param .f64 _Z17chemicalPotentialPA256_A256_KdPA256_A256_dddddddd_param_3,
	.param .f64 _Z17chemicalPotentialPA256_A256_KdPA256_A256_dddddddd_param_4,
	.param .f64 _Z17chemicalPotentialPA256_A256_KdPA256_A256_dddddddd_param_5,
	.param .f64 _Z17chemicalPotentialPA256_A256_KdPA256_A256_dddddddd_param_6,
	.param .f64 _Z17chemicalPotentialPA256_A256_KdPA256_A256_dddddddd_param_7,
	.param .f64 _Z17chemicalPotentialPA256_A256_KdPA256_A256_dddddddd_param_8
)
{
	.reg .pred 	%p<8>;
	.reg .b32 	%r<28>;
	.reg .b64 	%rd<33>;
	.reg .b64 	%fd<44>;

	ld.param.u64 	%rd2, [_Z17chemicalPotentialPA256_A256_KdPA256_A256_dddddddd_param_1];
	ld.param.f64 	%fd2, [_Z17chemicalPotentialPA256_A256_KdPA256_A256_dddddddd_param_3];
	ld.param.f64 	%fd3, [_Z17chemicalPotentialPA256_A256_KdPA256_A256_dddddddd_param_4];
	ld.param.f64 	%fd4, [_Z17chemicalPotentialPA256_A256_KdPA256_A256_dddddddd_param_5];
	ld.param.f64 	%fd6, [_Z17chemicalPotentialPA256_A256_KdPA256_A256_dddddddd_param_7];
	ld.param.f64 	%fd7, [_Z17chemicalPotentialPA256_A256_KdPA256_A256_dddddddd_param_8];
	mov.u32 	%r4, %ctaid.x;
	mov.u32 	%r5, %ntid.x;
	mov.u32 	%r6, %tid.x;
	mad.lo.s32 	%r1, %r4, %r5, %r6;
	mov.u32 	%r7, %ctaid.y;
	mov.u32 	%r8, %ntid.y;
	mov.u32 	%r9, %tid.y;
	mad.lo.s32 	%r10, %r7, %r8, %r9;
	mov.u32 	%r11, %ctaid.z;
	mov.u32 	%r12, %ntid.z;
	mov.u32 	%r13, %tid.z;
	mad.lo.s32 	%r3, %r11, %r12, %r13;
	or.b32  	%r14, %r3, %r1;
	max.u32 	%r15, %r14, %r10;
	setp.gt.u32 	%p1, %r15, 255;
	@%p1 bra 	$L__BB0_2;
	ld.param.f64 	%fd43, [_Z17chemicalPotentialPA256_A256_KdPA256_A256_dddddddd_param_6];
	ld.param.f64 	%fd42, [_Z17chemicalPotentialPA256_A256_KdPA256_A256_dddddddd_param_2];
	ld.param.u64 	%rd32, [_Z17chemicalPotentialPA256_A256_KdPA256_A256_dddddddd_param_0];
	cvta.to.global.u64 	%rd3, %rd32;
	cvta.to.global.u64 	%rd4, %rd2;
	mul.wide.u32 	%rd5, %r3, 524288;
	add.s64 	%rd6, %rd3, %rd5;
	mul.wide.u32 	%rd7, %r10, 2048;
	add.s64 	%rd8, %rd6, %rd7;
	mul.wide.u32 	%rd9, %r1, 8;
	add.s64 	%rd10, %rd8, %rd9;
	ld.global.f64 	%fd8, [%rd10];
	add.f64 	%fd9, %fd8, 0d3FF0000000000000;
	add.f64 	%fd10, %fd8, 0dBFF0000000000000;
	mul.f64 	%fd11, %fd6, %fd10;
	fma.rn.f64 	%fd12, %fd43, %fd9, %fd11;
	add.f64 	%fd13, %fd8, %fd8;
	mul.f64 	%fd14, %fd7, %fd13;
	sub.f64 	%fd15, %fd12, %fd14;
	mul.f64 	%fd16, %fd15, 0d4012000000000000;
	fma.rn.f64 	%fd17, %fd8, 0d4008000000000000, %fd16;
	mul.f64 	%fd18, %fd8, %fd8;
	fma.rn.f64 	%fd19, %fd8, %fd18, %fd17;
	add.s32 	%r16, %r1, 1;
	add.s32 	%r17, %r1, -1;
	add.s32 	%r18, %r10, 1;
	add.s32 	%r19, %r10, -1;
	add.s32 	%r20, %r3, 1;
	add.s32 	%r21, %r3, -1;
	setp.gt.u32 	%p2, %r1, 254;
	selp.b32 	%r22, 0, %r16, %p2;
	setp.gt.u32 	%p3, %r10, 254;
	selp.b32 	%r23, 0, %r18, %p3;
	setp.gt.u32 	%p4, %r3, 254;
	selp.b32 	%r24, 0, %r20, %p4;
	setp.eq.s32 	%p5, %r1, 0;
	selp.b32 	%r25, 255, %r17, %p5;
	setp.eq.s32 	%p6, %r10, 0;
	selp.b32 	%r26, 255, %r19, %p6;
	setp.eq.s32 	%p7, %r3, 0;
	selp.b32 	%r27, 255, %r21, %p7;
	mul.wide.u32 	%rd11, %r22, 8;
	add.s64 	%rd12, %rd8, %rd11;
	ld.global.f64 	%fd20, [%rd12];
	mul.wide.u32 	%rd13, %r25, 8;
	add.s64 	%rd14, %rd8, %rd13;
	ld.global.f64 	%fd21, [%rd14];
	add.f64 	%fd22, %fd20, %fd21;
	sub.f64 	%fd23, %fd22, %fd13;
	mul.f64 	%fd24, %fd42, %fd42;
	div.rn.f64 	%fd25, %fd23, %fd24;
	mul.wide.u32 	%rd15, %r23, 2048;
	add.s64 	%rd16, %rd6, %rd15;
	add.s64 	%rd17, %rd16, %rd9;
	ld.global.f64 	%fd26, [%rd17];
	mul.wide.u32 	%rd18, %r26, 2048;
	add.s64 	%rd19, %rd6, %rd18;
	add.s64 	%rd20, %rd19, %rd9;
	ld.global.f64 	%fd27, [%rd20];
	add.f64 	%fd28, %fd26, %fd27;
	sub.f64 	%fd29, %fd28, %fd13;
	mul.f64 	%fd30, %fd2, %fd2;
	div.rn.f64 	%fd31, %fd29, %fd30;
	mul.wide.u32 	%rd21, %r24, 524288;
	add.s64 	%rd22, %rd3, %rd21;
	add.s64 	%rd23, %rd22, %rd7;
	add.s64 	%rd24, %rd23, %rd9;
	ld.global.f64 	%fd32, [%rd24];
	mul.wide.u32 	%rd25, %r27, 524288;
	add.s64 	%rd26, %rd3, %rd25;
	add.s64 	%rd27, %rd26, %rd7;
	add.s64 	%rd28, %rd27, %rd9;
	ld.global.f64 	%fd33, [%rd28];
	add.f64 	%fd34, %fd32, %fd33;
	sub.f64 	%fd35, %fd34, %fd13;
	mul.f64 	%fd36, %fd3, %fd3;
	div.rn.f64 	%fd37, %fd35, %fd36;
	add.f64 	%fd38, %fd25, %fd31;
	add.f64 	%fd39, %fd38, %fd37;
	mul.f64 	%fd40, %fd4, %fd39;
	sub.f64 	%fd41, %fd19, %fd40;
	add.s64 	%rd29, %rd4, %rd5;
	add.s64 	%rd30, %rd29, %rd7;
	add.s64 	%rd31, %rd30, %rd9;
	st.global.f64 	[%rd31], %fd41;
$L__BB0_2:
	ret;

}
	// .globl	_Z25localFreeEnergyFunctionalPA256_A256_KdPA256_A256_dddddddd
.visible .entry _Z25localFreeEnergyFunctionalPA256_A256_KdPA256_A256_dddddddd(
	.param .u64 .ptr .align 1 _Z25localFreeEnergyFunctionalPA256_A256_KdPA256_A256_dddddddd_param_0,
	.param .u64 .ptr .align 1 _Z25localFreeEnergyFunctionalPA256_A256_KdPA256_A256_dddddddd_param_1,
	.param .f64 _Z25localFreeEnergyFunctionalPA256_A256_KdPA256_A256_dddddddd_param_2,
	.param .f64 _Z25localFreeEnergyFunctionalPA256_A256_KdPA256_A256_dddddddd_param_3,
	.param .f64 _Z25localFreeEnergyFunctionalPA256_A256_KdPA256_A256_dddddddd_param_4,
	.param .f64 _Z25localFreeEnergyFunctionalPA256_A256_KdPA256_A256_dddddddd_param_5,
	.param .f64 _Z25localFreeEnergyFunctionalPA256_A256_KdPA256_A256_dddddddd_param_6,
	.param .f64 _Z25localFreeEnergyFunctionalPA256_A256_KdPA256_A256_dddddddd_param_7,
	.param .f64 _Z25localFreeEnergyFunctionalPA256_A256_KdPA256_A256_dddddddd_param_8
)
{
	.reg .pred 	%p<8>;
	.reg .b32 	%r<28>;
	.reg .b64 	%rd<33>;
	.reg .b64 	%fd<50>;

	ld.param.u64 	%rd2, [_Z25localFreeEnergyFunctionalPA256_A256_KdPA256_A256_dddddddd_param_1];
	ld.param.f64 	%fd2, [_Z25localFreeEnergyFunctionalPA256_A256_KdPA256_A256_dddddddd_param_3];
	ld.param.f64 	%fd3, [_Z25localFreeEnergyFunctionalPA256_A256_KdPA256_A256_dddddddd_param_4];
	ld.param.f64 	%fd4, [_Z25localFreeEnergyFunctionalPA256_A256_KdPA256_A256_dddddddd_param_5];
	ld.param.f64 	%fd6, [_Z25localFreeEnergyFunctionalPA256_A256_KdPA256_A256_dddddddd_param_7];
	ld.param.f64 	%fd7, [_Z25localFreeEnergyFunctionalPA256_A256_KdPA256_A256_dddddddd_param_8];
	mov.u32 	%r4, %ctaid.x;
	mov.u32 	%r5, %ntid.x;
	mov.u32 	%r6, %tid.x;
	mad.lo.s32 	%r1, %r4, %r5, %r6;
	mov.u32 	%r7, %ctaid.y;
	mov.u32 	%r8, %ntid.y;
	mov.u32 	%r9, %tid.y;
	mad.lo.s32 	%r10, %r7, %r8, %r9;
	mov.u32 	%r11, %ctaid.z;
	mov.u32 	%r12, %ntid.z;
	mov.u32 	%r13, %tid.z;
	mad.lo.s32 	%r3, %r11, %r12, %r13;
	or.b32  	%r14, %r3, %r1;
	max.u32 	%r15, %r14, %r10;
	setp.gt.u32 	%p1, %r15, 255;
	@%p1 bra 	$L__BB1_2;
	ld.param.f64 	%fd49, [_Z25localFreeEnergyFunctionalPA256_A256_KdPA256_A256_dddddddd_param_6];
	ld.param.f64 	%fd48, [_Z25localFreeEnergyFunctionalPA256_A256_KdPA256_A256_dddddddd_param_2];
	ld.param.u64 	%rd32, [_Z25localFreeEnergyFunctionalPA256_A256_KdPA256_A256_dddddddd_param_0];
	cvta.to.global.u64 	%rd3, %rd32;
	cvta.to.global.u64 	%rd4, %rd2;
	mul.wide.u32 	%rd5, %r3, 524288;
	add.s64 	%rd6, %rd3, %rd5;
	mul.wide.u32 	%rd7, %r10, 2048;
	add.s64 	%rd8, %rd6, %rd7;
	mul.wide.u32 	%rd9, %r1, 8;
	add.s64 	%rd10, %rd8, %rd9;
	ld.global.f64 	%fd8, [%rd10];
	mul.f64 	%fd9, %fd8, %fd8;
	add.f64 	%fd10, %fd8, %fd8;
	add.f64 	%fd11, %fd9, %fd10;
	add.f64 	%fd12, %fd11, 0d3FF0000000000000;
	sub.f64 	%fd13, %fd9, %fd10;
	add.f64 	%fd14, %fd13, 0d3FF0000000000000;
	mul.f64 	%fd15, %fd6, %fd14;
	fma.rn.f64 	%fd16, %fd49, %fd12, %fd15;
	mov.f64 	%fd17, 0d3FF0000000000000;
	sub.f64 	%fd18, %fd17, %fd9;
	add.f64 	%fd19, %fd18, %fd18;
	fma.rn.f64 	%fd20, %fd7, %fd19, %fd16;
	mul.f64 	%fd21, %fd20, 0d4002000000000000;
	mul.f64 	%fd22, %fd8, 0d3FF8000000000000;
	fma.rn.f64 	%fd23, %fd8, %fd22, %fd21;
	mul.f64 	%fd24, %fd8, 0d3FD0000000000000;
	mul.f64 	%fd25, %fd8, %fd24;
	mul.f64 	%fd26, %fd8, %fd25;
	fma.rn.f64 	%fd27, %fd8, %fd26, %fd23;
	mul.f64 	%fd28, %fd4, 0d3FE0000000000000;
	add.s32 	%r16, %r1, 1;
	add.s32 	%r17, %r1, -1;
	setp.gt.u32 	%p2, %r1, 254;
	selp.b32 	%r18, 0, %r16, %p2;
	setp.eq.s32 	%p3, %r1, 0;
	selp.b32 	%r19, 255, %r17, %p3;
	mul.wide.u32 	%rd11, %r18, 8;
	add.s64 	%rd12, %rd8, %rd11;
	ld.global.f64 	%fd29, [%rd12];
	mul.wide.u32 	%rd13, %r19, 8;
	add.s64 	%rd14, %rd8, %rd13;
	ld.global.f64 	%fd30, [%rd14];
	sub.f64 	%fd31, %fd29, %fd30;
	add.f64 	%fd32, %fd48, %fd48;
	div.rn.f64 	%fd33, %fd31, %fd32;
	add.s32 	%r20, %r10, 1;
	add.s32 	%r21, %r10, -1;
	setp.gt.u32 	%p4, %r10, 254;
	selp.b32 	%r22, 0, %r20, %p4;
	setp.eq.s32 	%p5, %r10, 0;
	selp.b32 	%r23, 255, %r21, %p5;
	mul.wide.u32 	%rd15, %r22, 2048;
	add.s64 	%rd16, %rd6, %rd15;
	add.s64 	%rd17, %rd16, %rd9;
	ld.global.f64 	%fd34, [%rd17];
	mul.wide.u32 	%rd18, %r23, 2048;
	add.s64 	%rd19, %rd6, %rd18;
	add.s64 	%rd20, %rd19, %rd9;
	ld.global.f64 	%fd35, [%rd20];
	sub.f64 	%fd36, %fd34, %fd35;
	add.f64 	%fd37, %fd2, %fd2;
	div.rn.f64 	%fd38, %fd36, %fd37;
	mul.f64 	%fd39, %fd38, %fd38;
	fma.rn.f64 	%fd40, %fd33, %fd33, %fd39;
	add.s32 	%r24, %r3, 1;
	add.s32 	%r25, %r3, -1;
	setp.gt.u32 	%p6, %r3, 254;
	selp.b32 	%r26, 0, %r24, %p6;
	setp.eq.s32 	%p7, %r3, 0;
	selp.b32 	%r27, 255, %r25, %p7;
	mul.wide.u32 	%rd21, %r26, 524288;
	add.s64 	%rd22, %rd3, %rd21;
	add.s64 	%rd23, %rd22, %rd7;
	add.s64 	%rd24, %rd23, %rd9;
	ld.global.f64 	%fd41, [%rd24];
	mul.wide.u32 	%rd25, %r27, 524288;
	add.s64 	%rd26, %rd3, %rd25;
	add.s64 	%rd27, %rd26, %rd7;
	add.s64 	%rd28, %rd27, %rd9;
	ld.global.f64 	%fd42, [%rd28];
	sub.f64 	%fd43, %fd41, %fd42;
	add.f64 	%fd44, %fd3, %fd3;
	div.rn.f64 	%fd45, %fd43, %fd44;
	fma.rn.f64 	%fd46, %fd45, %fd45, %fd40;
	fma.rn.f64 	%fd47, %fd28, %fd46, %fd27;
	add.s64 	%rd29, %rd4, %rd5;
	add.s64 	%rd30, %rd29, %rd7;
	add.s64 	%rd31, %rd30, %rd9;
	st.global.f64 	[%rd31], %fd47;
$L__BB1_2:
	ret;

}
	// .globl	_Z12cahnHilliardPA256_A256_dPA256_A256_KdS5_ddddd
.visible .entry _Z12cahnHilliardPA256_A256_dPA256_A256_KdS5_ddddd(
	.param .u64 .ptr .align 1 _Z12cahnHilliardPA256_A256_dPA256_A256_KdS5_ddddd_param_0,
	.param .u64 .ptr .align 1 _Z12cahnHilliardPA256_A256_dPA256_A256_KdS5_ddddd_param_1,
	.param .u64 .ptr .align 1 _Z12cahnHilliardPA256_A256_dPA256_A256_KdS5_ddddd_param_2,
	.param .f64 _Z12cahnHilliardPA256_A256_dPA256_A256_KdS5_ddddd_param_3,
	.param .f64 _Z12cahnHilliardPA256_A256_dPA256_A256_KdS5_ddddd_param_4,
	.param .f64 _Z12cahnHilliardPA256_A256_dPA256_A256_KdS5_ddddd_param_5,
	.param .f64 _Z12cahnHilliardPA256_A256_dPA256_A256_KdS5_ddddd_param_6,
	.param .f64 _Z12cahnHilliardPA256_A256_dPA256_A256_KdS5_ddddd_param_7
)
{
	.reg .pred 	%p<8>;
	.reg .b32 	%r<28>;
	.reg .b64 	%rd<39>;
	.reg .b64 	%fd<31>;

	ld.param.u64 	%rd2, [_Z12cahnHilliardPA256_A256_dPA256_A256_KdS5_ddddd_param_1];
	ld.param.f64 	%fd1, [_Z12cahnHilliardPA256_A256_dPA256_A256_KdS5_ddddd_param_3];
	ld.param.f64 	%fd2, [_Z12cahnHilliardPA256_A256_dPA256_A256_KdS5_ddddd_param_4];
	ld.param.f64 	%fd3, [_Z12cahnHilliardPA256_A256_dPA256_A256_KdS5_ddddd_param_5];
	ld.param.f64 	%fd4, [_Z12cahnHilliardPA256_A256_dPA256_A256_KdS5_ddddd_param_6];
	ld.param.f64 	%fd5, [_Z12cahnHilliardPA256_A256_dPA256_A256_KdS5_ddddd_param_7];
	mov.u32 	%r4, %ctaid.x;
	mov.u32 	%r5, %ntid.x;
	mov.u32 	%r6, %tid.x;
	mad.lo.s32 	%r1, %r4, %r5, %r6;
	mov.u32 	%r7, %ctaid.y;
	mov.u32 	%r8, %ntid.y;
	mov.u32 	%r9, %tid.y;
	mad.lo.s32 	%r10, %r7, %r8, %r9;
	mov.u32 	%r11, %ctaid.z;
	mov.u32 	%r12, %ntid.z;
	mov.u32 	%r13, %tid.z;
	mad.lo.s32 	%r3, %r11, %r12, %r13;
	or.b32  	%r14, %r3, %r1;
	max.u32 	%r15, %r14, %r10;
	setp.gt.u32 	%p1, %r15, 255;
	@%p1 bra 	$L__BB2_2;
	ld.param.u64 	%rd38, [_Z12cahnHilliardPA256_A256_dPA256_A256_KdS5_ddddd_param_2];
	ld.param.u64 	%rd37, [_Z12cahnHilliardPA256_A256_dPA256_A256_KdS5_ddddd_param_0];
	cvta.to.global.u64 	%rd4, %rd2;
	cvta.to.global.u64 	%rd5, %rd38;
	cvta.to.global.u64 	%rd6, %rd37;
	mul.wide.u32 	%rd7, %r3, 524288;
	add.s64 	%rd8, %rd4, %rd7;
	mul.wide.u32 	%rd9, %r10, 2048;
	add.s64 	%rd10, %rd8, %rd9;
	mul.wide.u32 	%rd11, %r1, 8;
	add.s64 	%rd12, %rd10, %rd11;
	ld.global.f64 	%fd6, [%rd12];
	mul.f64 	%fd7, %fd1, %fd2;
	add.s32 	%r16, %r1, 1;
	add.s32 	%r17, %r1, -1;
	add.s32 	%r18, %r10, 1;
	add.s32 	%r19, %r10, -1;
	add.s32 	%r20, %r3, 1;
	add.s32 	%r21, %r3, -1;
	setp.gt.u32 	%p2, %r1, 254;
	selp.b32 	%r22, 0, %r16, %p2;
	setp.gt.u32 	%p3, %r10, 254;
	selp.b32 	%r23, 0, %r18, %p3;
	setp.gt.u32 	%p4, %r3, 254;
	selp.b32 	%r24, 0, %r20, %p4;
	setp.eq.s32 	%p5, %r1, 0;
	selp.b32 	%r25, 255, %r17, %p5;
	setp.eq.s32 	%p6, %r10, 0;
	selp.b32 	%r26, 255, %r19, %p6;
	setp.eq.s32 	%p7, %r3, 0;
	selp.b32 	%r27, 255, %r21, %p7;
	add.s64 	%rd13, %rd5, %rd7;
	add.s64 	%rd14, %rd13, %rd9;
	mul.wide.u32 	%rd15, %r22, 8;
	add.s64 	%rd16, %rd14, %rd15;
	ld.global.f64 	%fd8, [%rd16];
	mul.wide.u32 	%rd17, %r25, 8;
	add.s64 	%rd18, %rd14, %rd17;
	ld.global.f64 	%fd9, [%rd18];
	add.f64 	%fd10, %fd8, %fd9;
	add.s64 	%rd19, %rd14, %rd11;
	ld.global.f64 	%fd11, [%rd19];
	add.f64 	%fd12, %fd11, %fd11;
	sub.f64 	%fd13, %fd10, %fd12;
	mul.f64 	%fd14, %fd3, %fd3;
	div.rn.f64 	%fd15, %fd13, %fd14;
	mul.wide.u32 	%rd20, %r23, 2048;
	add.s64 	%rd21, %rd13, %rd20;
	add.s64 	%rd22, %rd21, %rd11;
	ld.global.f64 	%fd16, [%rd22];
	mul.wide.u32 	%rd23, %r26, 2048;
	add.s64 	%rd24, %rd13, %rd23;
	add.s64 	%rd25, %rd24, %rd11;
	ld.global.f64 	%fd17, [%rd25];
	add.f64 	%fd18, %fd16, %fd17;
	sub.f64 	%fd19, %fd18, %fd12;
	mul.f64 	%fd20, %fd4, %fd4;
	div.rn.f64 	%fd21, %fd19, %fd20;
	mul.wide.u32 	%rd26, %r24, 524288;
	add.s64 	%rd27, %rd5, %rd26;
	add.s64 	%rd28, %rd27, %rd9;
	add.s64 	%rd29, %rd28, %rd11;
	ld.global.f64 	%fd22, [%rd29];
	mul.wide.u32 	%rd30, %r27, 524288;
	add.s64 	%rd31, %rd5, %rd30;
	add.s64 	%rd32, %rd31, %rd9;
	add.s64 	%rd33, %rd32, %rd11;
	ld.global.f64 	%fd23, [%rd33];
	add.f64 	%fd24, %fd22, %fd23;
	sub.f64 	%fd25, %fd24, %fd12;
	mul.f64 	%fd26, %fd5, %fd5;
	div.rn.f64 	%fd27, %fd25, %fd26;
	add.f64 	%fd28, %fd15, %fd21;
	add.f64 	%fd29, %fd28, %fd27;
	fma.rn.f64 	%fd30, %fd7, %fd29, %fd6;
	add.s64 	%rd34, %rd6, %rd7;
	add.s64 	%rd35, %rd34, %rd9;
	add.s64 	%rd36, %rd35, %rd11;
	st.global.f64 	[%rd36], %fd30;
$L__BB2_2:
	ret;

}
	// .globl	_Z4SwapPA256_A256_dS1_
.visible .entry _Z4SwapPA256_A256_dS1_(
	.param .u64 .ptr .align 1 _Z4SwapPA256_A256_dS1__param_0,
	.param .u64 .ptr .align 1 _Z4SwapPA256_A256_dS1__param_1
)
{
	.reg .pred 	%p<2>;
	.reg .b32 	%r<16>;
	.reg .b64 	%rd<14>;
	.reg .b64 	%fd<3>;

	ld.param.u64 	%rd1, [_Z4SwapPA256_A256_dS1__param_0];
	ld.param.u64 	%rd2, [_Z4SwapPA256_A256_dS1__param_1];
	mov.u32 	%r4, %ctaid.x;
	mov.u32 	%r5, %ntid.x;
	mov.u32 	%r6, %tid.x;
	mad.lo.s32 	%r1, %r4, %r5, %r6;
	mov.u32 	%r7, %ctaid.y;
	mov.u32 	%r8, %ntid.y;
	mov.u32 	%r9, %tid.y;
	mad.lo.s32 	%r10, %r7, %r8, %r9;
	mov.u32 	%r11, %ctaid.z;
	mov.u32 	%r12, %ntid.z;
	mov.u32 	%r13, %tid.z;
	mad.lo.s32 	%r3, %r11, %r12, %r13;
	or.b32  	%r14, %r3, %r1;
	max.u32 	%r15, %r14, %r10;
	setp.gt.u32 	%p1, %r15, 255;
	@%p1 bra 	$L__BB3_2;
	cvta.to.global.u64 	%rd3, %rd1;
	cvta.to.global.u64 	%rd4, %rd2;
	mul.wide.u32 	%rd5, %r3, 524288;
	add.s64 	%rd6, %rd3, %rd5;
	mul.wide.u32 	%rd7, %r10, 2048;
	add.s64 	%rd8, %rd6, %rd7;
	mul.wide.u32 	%rd9, %r1, 8;
	add.s64 	%rd10, %rd8, %rd9;
	ld.global.f64 	%fd1, [%rd10];
	add.s64 	%rd11, %rd4, %rd5;
	add.s64 	%rd12, %rd11, %rd7;
	add.s64 	%rd13, %rd12, %rd9;
	ld.global.f64 	%fd2, [%rd13];
	st.global.f64 	[%rd10], %fd2;
	st.global.f64 	[%rd13], %fd1;
$L__BB3_2:
	ret;

}


// ===== COMPILED SASS (sm_100) =====

	.target	sm_100

	.elftype	@"ET_EXEC"


//--------------------- .note.nv.tkinfo           --------------------------
	.section	.note.nv.tkinfo,"",@"SHT_NOTE"
	.sectionflags	@"SHF_NOTE_NV_TKINFO"
	.tkinfo
        /*0018*/ 	.word	0x00000002
        /*0030*/ 	.string	""
        /*0030*/ 	.string	"ptxas"
        /*0030*/ 	.string	"Cuda compilation tools, release 13.0, V13.0.88"
        /*0030*/ 	.string	"Build cuda_13.0.r13.0/compiler.36424714_0"
        /*0030*/ 	.string	"-arch sm_100 -m 64 "



//--------------------- .note.nv.cuinfo           --------------------------
	.section	.note.nv.cuinfo,"",@"SHT_NOTE"
	.sectionflags	@"SHF_NOTE_NV_CUINFO"
        /*0018*/ 	.short	0x0002
        /*001a*/ 	.short	0x0064
        /*001c*/ 	.short	0x0082
	.zero		2


//--------------------- .nv.info                  --------------------------
	.section	.nv.info,"",@"SHT_CUDA_INFO"
	.align	4


	//----- nvinfo : EIATTR_REGCOUNT
	.align		4
        /*0000*/ 	.byte	0x04, 0x2f
        /*0002*/ 	.short	(.L_1 - .L_0)
	.align		4
.L_0:
        /*0004*/ 	.word	index@(_Z17chemicalPotentialPA256_A256_KdPA256_A256_dddddddd)
        /*0008*/ 	.word	0x00000026


	//----- nvinfo : EIATTR_FRAME_SIZE
	.align		4
.L_1:
        /*000c*/ 	.byte	0x04, 0x11
        /*000e*/ 	.short	(.L_3 - .L_2)
	.align		4
.L_2:
        /*0010*/ 	.word	index@($__internal_2_$__cuda_sm20_div_rn_f64_full)
        /*0014*/ 	.word	0x00000000


	//----- nvinfo : EIATTR_FRAME_SIZE
	.align		4
.L_3:
        /*0018*/ 	.byte	0x04, 0x11
        /*001a*/ 	.short	(.L_5 - .L_4)
	.align		4
.L_4:
        /*001c*/ 	.word	index@(_Z17chemicalPotentialPA256_A256_KdPA256_A256_dddddddd)
        /*0020*/ 	.word	0x00000000


	//----- nvinfo : EIATTR_REGCOUNT
	.align		4
.L_5:
        /*0024*/ 	.byte	0x04, 0x2f
        /*0026*/ 	.short	(.L_7 - .L_6)
	.align		4
.L_6:
        /*0028*/ 	.word	index@(_Z25localFreeEnergyFunctionalPA256_A256_KdPA256_A256_dddddddd)
        /*002c*/ 	.word	0x0000001f


	//----- nvinfo : EIATTR_FRAME_SIZE
	.align		4
.L_7:
        /*0030*/ 	.byte	0x04, 0x11
        /*0032*/ 	.short	(.L_9 - .L_8)
	.align		4
.L_8:
        /*0034*/ 	.word	index@($__internal_1_$__cuda_sm20_div_rn_f64_full)
        /*0038*/ 	.word	0x00000000


	//----- nvinfo : EIATTR_FRAME_SIZE
	.align		4
.L_9:
        /*003c*/ 	.byte	0x04, 0x11
        /*003e*/ 	.short	(.L_11 - .L_10)
	.align		4
.L_10:
        /*0040*/ 	.word	index@(_Z25localFreeEnergyFunctionalPA256_A256_KdPA256_A256_dddddddd)
        /*0044*/ 	.word	0x00000000


	//----- nvinfo : EIATTR_REGCOUNT
	.align		4
.L_11:
        /*0048*/ 	.byte	0x04, 0x2f
        /*004a*/ 	.short	(.L_13 - .L_12)
	.align		4
.L_12:
        /*004c*/ 	.word	index@(_Z12cahnHilliardPA256_A256_dPA256_A256_KdS5_ddddd)
        /*0050*/ 	.word	0x00000028


	//----- nvinfo : EIATTR_FRAME_SIZE
	.align		4
.L_13:
        /*0054*/ 	.byte	0x04, 0x11
        /*0056*/ 	.short	(.L_15 - .L_14)
	.align		4
.L_14:
        /*0058*/ 	.word	index@($__internal_0_$__cuda_sm20_div_rn_f64_full)
        /*005c*/ 	.word	0x00000000


	//----- nvinfo : EIATTR_FRAME_SIZE
	.align		4
.L_15:
        /*0060*/ 	.byte	0x04, 0x11
        /*0062*/ 	.short	(.L_17 - .L_16)
	.align		4
.L_16:
        /*0064*/ 	.word	index@(_Z12cahnHilliardPA256_A256_dPA256_A256_KdS5_ddddd)
        /*0068*/ 	.word	0x00000000


	//----- nvinfo : EIATTR_REGCOUNT
	.align		4
.L_17:
        /*006c*/ 	.byte	0x04, 0x2f
        /*006e*/ 	.short	(.L_19 - .L_18)
	.align		4
.L_18:
        /*0070*/ 	.word	index@(_Z4SwapPA256_A256_dS1_)
        /*0074*/ 	.word	0x0000000e


	//----- nvinfo : EIATTR_FRAME_SIZE
	.align		4
.L_19:
        /*0078*/ 	.byte	0x04, 0x11
        /*007a*/ 	.short	(.L_21 - .L_20)
	.align		4
.L_20:
        /*007c*/ 	.word	index@(_Z4SwapPA256_A256_dS1_)
        /*0080*/ 	.word	0x00000000


	//----- nvinfo : EIATTR_MIN_STACK_SIZE
	.align		4
.L_21:
        /*0084*/ 	.byte	0x04, 0x12
        /*0086*/ 	.short	(.L_23 - .L_22)
	.align		4
.L_22:
        /*0088*/ 	.word	index@(_Z4SwapPA256_A256_dS1_)
        /*008c*/ 	.word	0x00000000


	//----- nvinfo : EIATTR_MIN_STACK_SIZE
	.align		4
.L_23:
        /*0090*/ 	.byte	0x04, 0x12
        /*0092*/ 	.short	(.L_25 - .L_24)
	.align		4
.L_24:
        /*0094*/ 	.word	index@(_Z12cahnHilliardPA256_A256_dPA256_A256_KdS5_ddddd)
        /*0098*/ 	.word	0x00000000


	//----- nvinfo : EIATTR_MIN_STACK_SIZE
	.align		4
.L_25:
        /*009c*/ 	.byte	0x04, 0x12
        /*009e*/ 	.short	(.L_27 - .L_26)
	.align		4
.L_26:
        /*00a0*/ 	.word	index@(_Z25localFreeEnergyFunctionalPA256_A256_KdPA256_A256_dddddddd)
        /*00a4*/ 	.word	0x00000000


	//----- nvinfo : EIATTR_MIN_STACK_SIZE
	.align		4
.L_27:
        /*00a8*/ 	.byte	0x04, 0x12
        /*00aa*/ 	.short	(.L_29 - .L_28)
	.align		4
.L_28:
        /*00ac*/ 	.word	index@(_Z17chemicalPotentialPA256_A256_KdPA256_A256_dddddddd)
        /*00b0*/ 	.word	0x00000000
.L_29:


//--------------------- .nv.compat                --------------------------
	.section	.nv.compat,"",@"SHT_CUDA_COMPAT_INFO"
	.align	4
        /*0000*/ 	.byte	0x02, 0x09, 0x00, 0x00, 0x02, 0x02, 0x01, 0x00, 0x02, 0x05, 0x05, 0x00, 0x03, 0x07, 0x01, 0x01
        /*0010*/ 	.byte	0x02, 0x03, 0x00, 0x00, 0x02, 0x06, 0x01, 0x00, 0x04, 0x0b, 0x08, 0x00, 0x01, 0x00, 0x00, 0x00
        /*0020*/ 	.byte	0x00, 0x00, 0x00, 0x00


//--------------------- .nv.info._Z4SwapPA256_A256_dS1_ --------------------------
	.section	.nv.info._Z4SwapPA256_A256_dS1_,"",@"SHT_CUDA_INFO"
	.sectionflags	@""
	.align	4


	//----- nvinfo : EIATTR_CUDA_API_VERSION
	.align		4
        /*0000*/ 	.byte	0x04, 0x37
        /*0002*/ 	.short	(.L_31 - .L_30)
.L_30:
        /*0004*/ 	.word	0x00000082


	//----- nvinfo : EIATTR_KPARAM_INFO
	.align		4
.L_31:
        /*0008*/ 	.byte	0x04, 0x17
        /*000a*/ 	.short	(.L_33 - .L_32)
.L_32:
        /*000c*/ 	.word	0x00000000
        /*0010*/ 	.short	0x0001
        /*0012*/ 	.short	0x0008
        /*0014*/ 	.byte	0x00, 0xf5, 0x21, 0x00


	//----- nvinfo : EIATTR_KPARAM_INFO
	.align		4
.L_33:
        /*0018*/ 	.byte	0x04, 0x17
        /*001a*/ 	.short	(.L_35 - .L_34)
.L_34:
        /*001c*/ 	.word	0x00000000
        /*0020*/ 	.short	0x0000
        /*0022*/ 	.short	0x0000
        /*0024*/ 	.byte	0x00, 0xf5, 0x21, 0x00


	//----- nvinfo : EIATTR_SPARSE_MMA_MASK
	.align		4
.L_35:
        /*0028*/ 	.byte	0x03, 0x50
        /*002a*/ 	.short	0x0000


	//----- nvinfo : EIATTR_MAXREG_COUNT
	.align		4
        /*002c*/ 	.byte	0x03, 0x1b
        /*002e*/ 	.short	0x00ff


	//----- nvinfo : EIATTR_MERCURY_ISA_VERSION
	.align		4
        /*0030*/ 	.byte	0x03, 0x5f
        /*0032*/ 	.short	0x0101


	//----- nvinfo : EIATTR_VRC_CTA_INIT_COUNT
	.align		4
        /*0034*/ 	.byte	0x02, 0x4a
	.zero		1
	.zero		1


	//----- nvinfo : EIATTR_EXIT_INSTR_OFFSETS
	.align		4
        /*0038*/ 	.byte	0x04, 0x1c
        /*003a*/ 	.short	(.L_37 - .L_36)


	//   ....[0]....
.L_36:
        /*003c*/ 	.word	0x00000100


	//   ....[1]....
        /*0040*/ 	.word	0x000001e0


	//----- nvinfo : EIATTR_CBANK_PARAM_SIZE
	.align		4
.L_37:
        /*0044*/ 	.byte	0x03, 0x19
        /*0046*/ 	.short	0x0010


	//----- nvinfo : EIATTR_PARAM_CBANK
	.align		4
        /*0048*/ 	.byte	0x04, 0x0a
        /*004a*/ 	.short	(.L_39 - .L_38)
	.align		4
.L_38:
        /*004c*/ 	.word	index@(.nv.constant0._Z4SwapPA256_A256_dS1_)
        /*0050*/ 	.short	0x0380
        /*0052*/ 	.short	0x0010


	//----- nvinfo : EIATTR_SW_WAR
	.align		4
.L_39:
        /*0054*/ 	.byte	0x04, 0x36
        /*0056*/ 	.short	(.L_41 - .L_40)
.L_40:
        /*0058*/ 	.word	0x00000008
.L_41:


//--------------------- .nv.info._Z12cahnHilliardPA256_A256_dPA256_A256_KdS5_ddddd --------------------------
	.section	.nv.info._Z12cahnHilliardPA256_A256_dPA256_A256_KdS5_ddddd,"",@"SHT_CUDA_INFO"
	.sectionflags	@""
	.align	4


	//----- nvinfo : EIATTR_CUDA_API_VERSION
	.align		4
        /*0000*/ 	.byte	0x04, 0x37
        /*0002*/ 	.short	(.L_43 - .L_42)
.L_42:
        /*0004*/ 	.word	0x00000082


	//----- nvinfo : EIATTR_KPARAM_INFO
	.align		4
.L_43:
        /*0008*/ 	.byte	0x04, 0x17
        /*000a*/ 	.short	(.L_45 - .L_44)
.L_44:
        /*000c*/ 	.word	0x00000000
        /*0010*/ 	.short	0x0007
        /*0012*/ 	.short	0x0038
        /*0014*/ 	.byte	0x00, 0xf0, 0x21, 0x00


	//----- nvinfo : EIATTR_KPARAM_INFO
	.align		4
.L_45:
        /*0018*/ 	.byte	0x04, 0x17
        /*001a*/ 	.short	(.L_47 - .L_46)
.L_46:
        /*001c*/ 	.word	0x00000000
        /*0020*/ 	.short	0x0006
        /*0022*/ 	.short	0x0030
        /*0024*/ 	.byte	0x00, 0xf0, 0x21, 0x00


	//----- nvinfo : EIATTR_KPARAM_INFO
	.align		4
.L_47:
        /*0028*/ 	.byte	0x04, 0x17
        /*002a*/ 	.short	(.L_49 - .L_48)
.L_48:
        /*002c*/ 	.word	0x00000000
        /*0030*/ 	.short	0x0005
        /*0032*/ 	.short	0x0028
        /*0034*/ 	.byte	0x00, 0xf0, 0x21, 0x00


	//----- nvinfo : EIATTR_KPARAM_INFO
	.align		4
.L_49:
        /*0038*/ 	.byte	0x04, 0x17
        /*003a*/ 	.short	(.L_51 - .L_50)
.L_50:
        /*003c*/ 	.word	0x00000000
        /*0040*/ 	.short	0x0004
        /*0042*/ 	.short	0x0020
        /*0044*/ 	.byte	0x00, 0xf0, 0x21, 0x00


	//----- nvinfo : EIATTR_KPARAM_INFO
	.align		4
.L_51:
        /*0048*/ 	.byte	0x04, 0x17
        /*004a*/ 	.short	(.L_53 - .L_52)
.L_52:
        /*004c*/ 	.word	0x00000000
        /*0050*/ 	.short	0x0003
        /*0052*/ 	.short	0x0018
        /*0054*/ 	.byte	0x00, 0xf0, 0x21, 0x00


	//----- nvinfo : EIATTR_KPARAM_INFO
	.align		4
.L_53:
        /*0058*/ 	.byte	0x04, 0x17
        /*005a*/ 	.short	(.L_55 - .L_54)
.L_54:
        /*005c*/ 	.word	0x00000000
        /*0060*/ 	.short	0x0002
        /*0062*/ 	.short	0x0010
        /*0064*/ 	.byte	0x00, 0xf5, 0x21, 0x00


	//----- nvinfo : EIATTR_KPARAM_INFO
	.align		4
.L_55:
        /*0068*/ 	.byte	0x04, 0x17
        /*006a*/ 	.short	(.L_57 - .L_56)
.L_56:
        /*006c*/ 	.word	0x00000000
        /*0070*/ 	.short	0x0001
        /*0072*/ 	.short	0x0008
        /*0074*/ 	.byte	0x00, 0xf5, 0x21, 0x00


	//----- nvinfo : EIATTR_KPARAM_INFO
	.align		4
.L_57:
        /*0078*/ 	.byte	0x04, 0x17
        /*007a*/ 	.short	(.L_59 - .L_58)
.L_58:
        /*007c*/ 	.word	0x00000000
        /*0080*/ 	.short	0x0000
        /*0082*/ 	.short	0x0000
        /*0084*/ 	.byte	0x00, 0xf5, 0x21, 0x00


	//----- nvinfo : EIATTR_SPARSE_MMA_MASK
	.align		4
.L_59:
        /*0088*/ 	.byte	0x03, 0x50
        /*008a*/ 	.short	0x0000


	//----- nvinfo : EIATTR_MAXREG_COUNT
	.align		4
        /*008c*/ 	.byte	0x03, 0x1b
        /*008e*/ 	.short	0x00ff


	//----- nvinfo : EIATTR_MERCURY_ISA_VERSION
	.align		4
        /*0090*/ 	.byte	0x03, 0x5f
        /*0092*/ 	.short	0x0101


	//----- nvinfo : EIATTR_VRC_CTA_INIT_COUNT
	.align		4
        /*0094*/ 	.byte	0x02, 0x4a
	.zero		1
	.zero		1


	//----- nvinfo : EIATTR_EXIT_INSTR_OFFSETS
	.align		4
        /*0098*/ 	.byte	0x04, 0x1c
        /*009a*/ 	.short	(.L_61 - .L_60)


	//   ....[0]....
.L_60:
        /*009c*/ 	.word	0x00000100


	//   ....[1]....
        /*00a0*/ 	.word	0x000009b0


	//----- nvinfo : EIATTR_CRS_STACK_SIZE
	.align		4
.L_61:
        /*00a4*/ 	.byte	0x04, 0x1e
        /*00a6*/ 	.short	(.L_63 - .L_62)
.L_62:
        /*00a8*/ 	.word	0x00000000


	//----- nvinfo : EIATTR_CBANK_PARAM_SIZE
	.align		4
.L_63:
        /*00ac*/ 	.byte	0x03, 0x19
        /*00ae*/ 	.short	0x0040


	//----- nvinfo : EIATTR_PARAM_CBANK
	.align		4
        /*00b0*/ 	.byte	0x04, 0x0a
        /*00b2*/ 	.short	(.L_65 - .L_64)
	.align		4
.L_64:
        /*00b4*/ 	.word	index@(.nv.constant0._Z12cahnHilliardPA256_A256_dPA256_A256_KdS5_ddddd)
        /*00b8*/ 	.short	0x0380
        /*00ba*/ 	.short	0x0040


	//----- nvinfo : EIATTR_SW_WAR
	.align		4
.L_65:
        /*00bc*/ 	.byte	0x04, 0x36
        /*00be*/ 	.short	(.L_67 - .L_66)
.L_66:
        /*00c0*/ 	.word	0x00000008
.L_67:


//--------------------- .nv.info._Z25localFreeEnergyFunctionalPA256_A256_KdPA256_A256_dddddddd --------------------------
	.section	.nv.info._Z25localFreeEnergyFunctionalPA256_A256_KdPA256_A256_dddddddd,"",@"SHT_CUDA_INFO"
	.sectionflags	@""
	.align	4


	//----- nvinfo : EIATTR_CUDA_API_VERSION
	.align		4
        /*0000*/ 	.byte	0x04, 0x37
        /*0002*/ 	.short	(.L_69 - .L_68)
.L_68:
        /*0004*/ 	.word	0x00000082


	//----- nvinfo : EIATTR_KPARAM_INFO
	.align		4
.L_69:
        /*0008*/ 	.byte	0x04, 0x17
        /*000a*/ 	.short	(.L_71 - .L_70)
.L_70:
        /*000c*/ 	.word	0x00000000
        /*0010*/ 	.short	0x0008
        /*0012*/ 	.short	0x0040
        /*0014*/ 	.byte	0x00, 0xf0, 0x21, 0x00


	//----- nvinfo : EIATTR_KPARAM_INFO
	.align		4
.L_71:
        /*0018*/ 	.byte	0x04, 0x17
        /*001a*/ 	.short	(.L_73 - .L_72)
.L_72:
        /*001c*/ 	.word	0x00000000
        /*0020*/ 	.short	0x0007
        /*0022*/ 	.short	0x0038
        /*0024*/ 	.byte	0x00, 0xf0, 0x21, 0x00


	//----- nvinfo : EIATTR_KPARAM_INFO
	.align		4
.L_73:
        /*0028*/ 	.byte	0x04, 0x17
        /*002a*/ 	.short	(.L_75 - .L_74)
.L_74:
        /*002c*/ 	.word	0x00000000
        /*0030*/ 	.short	0x0006
        /*0032*/ 	.short	0x0030
        /*0034*/ 	.byte	0x00, 0xf0, 0x21, 0x00


	//----- nvinfo : EIATTR_KPARAM_INFO
	.align		4
.L_75:
        /*0038*/ 	.byte	0x04, 0x17
        /*003a*/ 	.short	(.L_77 - .L_76)
.L_76:
        /*003c*/ 	.word	0x00000000
        /*0040*/ 	.short	0x0005
        /*0042*/ 	.short	0x0028
        /*0044*/ 	.byte	0x00, 0xf0, 0x21, 0x00


	//----- nvinfo : EIATTR_KPARAM_INFO
	.align		4
.L_77:
        /*0048*/ 	.byte	0x04, 0x17
        /*004a*/ 	.short	(.L_79 - .L_78)
.L_78:
        /*004c*/ 	.word	0x00000000
        /*0050*/ 	.short	0x0004
        /*0052*/ 	.short	0x0020
        /*0054*/ 	.byte	0x00, 0xf0, 0x21, 0x00


	//----- nvinfo : EIATTR_KPARAM_INFO
	.align		4
.L_79:
        /*0058*/ 	.byte	0x04, 0x17
        /*005a*/ 	.short	(.L_81 - .L_80)
.L_80:
        /*005c*/ 	.word	0x00000000
        /*0060*/ 	.short	0x0003
        /*0062*/ 	.short	0x0018
        /*0064*/ 	.byte	0x00, 0xf0, 0x21, 0x00


	//----- nvinfo : EIATTR_KPARAM_INFO
	.align		4
.L_81:
        /*0068*/ 	.byte	0x04, 0x17
        /*006a*/ 	.short	(.L_83 - .L_82)
.L_82:
        /*006c*/ 	.word	0x00000000
        /*0070*/ 	.short	0x0002
        /*0072*/ 	.short	0x0010
        /*0074*/ 	.byte	0x00, 0xf0, 0x21, 0x00


	//----- nvinfo : EIATTR_KPARAM_INFO
	.align		4
.L_83:
        /*0078*/ 	.byte	0x04, 0x17
        /*007a*/ 	.short	(.L_85 - .L_84)
.L_84:
        /*007c*/ 	.word	0x00000000
        /*0080*/ 	.short	0x0001
        /*0082*/ 	.short	0x0008
        /*0084*/ 	.byte	0x00, 0xf5, 0x21, 0x00


	//----- nvinfo : EIATTR_KPARAM_INFO
	.align		4
.L_85:
        /*0088*/ 	.byte	0x04, 0x17
        /*008a*/ 	.short	(.L_87 - .L_86)
.L_86:
        /*008c*/ 	.word	0x00000000
        /*0090*/ 	.short	0x0000
        /*0092*/ 	.short	0x0000
        /*0094*/ 	.byte	0x00, 0xf5, 0x21, 0x00


	//----- nvinfo : EIATTR_SPARSE_MMA_MASK
	.align		4
.L_87:
        /*0098*/ 	.byte	0x03, 0x50
        /*009a*/ 	.short	0x0000


	//----- nvinfo : EIATTR_MAXREG_COUNT
	.align		4
        /*009c*/ 	.byte	0x03, 0x1b
        /*009e*/ 	.short	0x00ff


	//----- nvinfo : EIATTR_MERCURY_ISA_VERSION
	.align		4
        /*00a0*/ 	.byte	0x03, 0x5f
        /*00a2*/ 	.short	0x0101


	//----- nvinfo : EIATTR_VRC_CTA_INIT_COUNT
	.align		4
        /*00a4*/ 	.byte	0x02, 0x4a
	.zero		1
	.zero		1


	//----- nvinfo : EIATTR_EXIT_INSTR_OFFSETS
	.align		4
        /*00a8*/ 	.byte	0x04, 0x1c
        /*00aa*/ 	.short	(.L_89 - .L_88)


	//   ....[0]....
.L_88:
        /*00ac*/ 	.word	0x00000100


	//   ....[1]....
        /*00b0*/ 	.word	0x000009f0


	//----- nvinfo : EIATTR_CRS_STACK_SIZE
	.align		4
.L_89:
        /*00b4*/ 	.byte	0x04, 0x1e
        /*00b6*/ 	.short	(.L_91 - .L_90)
.L_90:
        /*00b8*/ 	.word	0x00000000


	//----- nvinfo : EIATTR_CBANK_PARAM_SIZE
	.align		4
.L_91:
        /*00bc*/ 	.byte	0x03, 0x19
        /*00be*/ 	.short	0x0048


	//----- nvinfo : EIATTR_PARAM_CBANK
	.align		4
        /*00c0*/ 	.byte	0x04, 0x0a
        /*00c2*/ 	.short	(.L_93 - .L_92)
	.align		4
.L_92:
        /*00c4*/ 	.word	index@(.nv.constant0._Z25localFreeEnergyFunctionalPA256_A256_KdPA256_A256_dddddddd)
        /*00c8*/ 	.short	0x0380
        /*00ca*/ 	.short	0x0048


	//----- nvinfo : EIATTR_SW_WAR
	.align		4
.L_93:
        /*00cc*/ 	.byte	0x04, 0x36
        /*00ce*/ 	.short	(.L_95 - .L_94)
.L_94:
        /*00d0*/ 	.word	0x00000008
.L_95:


//--------------------- .nv.info._Z17chemicalPotentialPA256_A256_KdPA256_A256_dddddddd --------------------------
	.section	.nv.info._Z17chemicalPotentialPA256_A256_KdPA256_A256_dddddddd,"",@"SHT_CUDA_INFO"
	.sectionflags	@""
	.align	4


	//----- nvinfo : EIATTR_CUDA_API_VERSION
	.align		4
        /*0000*/ 	.byte	0x04, 0x37
        /*0002*/ 	.short	(.L_97 - .L_96)
.L_96:
        /*0004*/ 	.word	0x00000082


	//----- nvinfo : EIATTR_KPARAM_INFO
	.align		4
.L_97:
        /*0008*/ 	.byte	0x04, 0x17
        /*000a*/ 	.short	(.L_99 - .L_98)
.L_98:
        /*000c*/ 	.word	0x00000000
        /*0010*/ 	.short	0x0008
        /*0012*/ 	.short	0x0040
        /*0014*/ 	.byte	0x00, 0xf0, 0x21, 0x00


	//----- nvinfo : EIATTR_KPARAM_INFO
	.align		4
.L_99:
        /*0018*/ 	.byte	0x04, 0x17
        /*001a*/ 	.short	(.L_101 - .L_100)
.L_100:
        /*001c*/ 	.word	0x00000000
        /*0020*/ 	.short	0x0007
        /*0022*/ 	.short	0x0038
        /*0024*/ 	.byte	0x00, 0xf0, 0x21, 0x00


	//----- nvinfo : EIATTR_KPARAM_INFO
	.align		4
.L_101:
        /*0028*/ 	.byte	0x04, 0x17
        /*002a*/ 	.short	(.L_103 - .L_102)
.L_102:
        /*002c*/ 	.word	0x00000000
        /*0030*/ 	.short	0x0006
        /*0032*/ 	.short	0x0030
        /*0034*/ 	.byte	0x00, 0xf0, 0x21, 0x00


	//----- nvinfo : EIATTR_KPARAM_INFO
	.align		4
.L_103:
        /*0038*/ 	.byte	0x04, 0x17
        /*003a*/ 	.short	(.L_105 - .L_104)
.L_104:
        /*003c*/ 	.word	0x00000000
        /*0040*/ 	.short	0x0005
        /*0042*/ 	.short	0x0028
        /*0044*/ 	.byte	0x00, 0xf0, 0x21, 0x00


	//----- nvinfo : EIATTR_KPARAM_INFO
	.align		4
.L_105:
        /*0048*/ 	.byte	0x04, 0x17
        /*004a*/ 	.short	(.L_107 - .L_106)
.L_106:
        /*004c*/ 	.word	0x00000000
        /*0050*/ 	.short	0x0004
        /*0052*/ 	.short	0x0020
        /*0054*/ 	.byte	0x00, 0xf0, 0x21, 0x00


	//----- nvinfo : EIATTR_KPARAM_INFO
	.align		4
.L_107:
        /*0058*/ 	.byte	0x04, 0x17
        /*005a*/ 	.short	(.L_109 - .L_108)
.L_108:
        /*005c*/ 	.word	0x00000000
        /*0060*/ 	.short	0x0003
        /*0062*/ 	.short	0x0018
        /*0064*/ 	.byte	0x00, 0xf0, 0x21, 0x00


	//----- nvinfo : EIATTR_KPARAM_INFO
	.align		4
.L_109:
        /*0068*/ 	.byte	0x04, 0x17
        /*006a*/ 	.short	(.L_111 - .L_110)
.L_110:
        /*006c*/ 	.word	0x00000000
        /*0070*/ 	.short	0x0002
        /*0072*/ 	.short	0x0010
        /*0074*/ 	.byte	0x00, 0xf0, 0x21, 0x00


	//----- nvinfo : EIATTR_KPARAM_INFO
	.align		4
.L_111:
        /*0078*/ 	.byte	0x04, 0x17
        /*007a*/ 	.short	(.L_113 - .L_112)
.L_112:
        /*007c*/ 	.word	0x00000000
        /*0080*/ 	.short	0x0001
        /*0082*/ 	.short	0x0008
        /*0084*/ 	.byte	0x00, 0xf5, 0x21, 0x00


	//----- nvinfo : EIATTR_KPARAM_INFO
	.align		4
.L_113:
        /*0088*/ 	.byte	0x04, 0x17
        /*008a*/ 	.short	(.L_115 - .L_114)
.L_114:
        /*008c*/ 	.word	0x00000000
        /*0090*/ 	.short	0x0000
        /*0092*/ 	.short	0x0000
        /*0094*/ 	.byte	0x00, 0xf5, 0x21, 0x00


	//----- nvinfo : EIATTR_SPARSE_MMA_MASK
	.align		4
.L_115:
        /*0098*/ 	.byte	0x03, 0x50
        /*009a*/ 	.short	0x0000


	//----- nvinfo : EIATTR_MAXREG_COUNT
	.align		4
        /*009c*/ 	.byte	0x03, 0x1b
        /*009e*/ 	.short	0x00ff


	//----- nvinfo : EIATTR_MERCURY_ISA_VERSION
	.align		4
        /*00a0*/ 	.byte	0x03, 0x5f
        /*00a2*/ 	.short	0x0101


	//----- nvinfo : EIATTR_VRC_CTA_INIT_COUNT
	.align		4
        /*00a4*/ 	.byte	0x02, 0x4a
	.zero		1
	.zero		1


	//----- nvinfo : EIATTR_EXIT_INSTR_OFFSETS
	.align		4
        /*00a8*/ 	.byte	0x04, 0x1c
        /*00aa*/ 	.short	(.L_117 - .L_116)


	//   ....[0]....
.L_116:
        /*00ac*/ 	.word	0x00000100


	//   ....[1]....
        /*00b0*/ 	.word	0x00000a10


	//----- nvinfo : EIATTR_CRS_STACK_SIZE
	.align		4
.L_117:
        /*00b4*/ 	.byte	0x04, 0x1e
        /*00b6*/ 	.short	(.L_119 - .L_118)
.L_118:
        /*00b8*/ 	.word	0x00000000


	//----- nvinfo : EIATTR_CBANK_PARAM_SIZE
	.align		4
.L_119:
        /*00bc*/ 	.byte	0x03, 0x19
        /*00be*/ 	.short	0x0048


	//----- nvinfo : EIATTR_PARAM_CBANK
	.align		4
        /*00c0*/ 	.byte	0x04, 0x0a
        /*00c2*/ 	.short	(.L_121 - .L_120)
	.align		4
.L_120:
        /*00c4*/ 	.word	index@(.nv.constant0._Z17chemicalPotentialPA256_A256_KdPA256_A256_dddddddd)
        /*00c8*/ 	.short	0x0380
        /*00ca*/ 	.short	0x0048


	//----- nvinfo : EIATTR_SW_WAR
	.align		4
.L_121:
        /*00cc*/ 	.byte	0x04, 0x36
        /*00ce*/ 	.short	(.L_123 - .L_122)
.L_122:
        /*00d0*/ 	.word	0x00000008
.L_123:


//--------------------- .nv.callgraph             --------------------------
	.section	.nv.callgraph,"",@"SHT_CUDA_CALLGRAPH"
	.align	4
	.sectionentsize	8
	.align		4
        /*0000*/ 	.word	0x00000000
	.align		4
        /*0004*/ 	.word	0xffffffff
	.align		4
        /*0008*/ 	.word	0x00000000
	.align		4
        /*000c*/ 	.word	0xfffffffe
	.align		4
        /*0010*/ 	.word	0x00000000
	.align		4
        /*0014*/ 	.word	0xfffffffd
	.align		4
        /*0018*/ 	.word	0x00000000
	.align		4
        /*001c*/ 	.word	0xfffffffc


//--------------------- .text._Z4SwapPA256_A256_dS1_ --------------------------
	.section	.text._Z4SwapPA256_A256_dS1_,"ax",@progbits
	.align	128
        .global         _Z4SwapPA256_A256_dS1_
        .type           _Z4SwapPA256_A256_dS1_,@function
        .size           _Z4SwapPA256_A256_dS1_,(.L_x_40 - _Z4SwapPA256_A256_dS1_)
        .other          _Z4SwapPA256_A256_dS1_,@"STO_CUDA_ENTRY STV_DEFAULT"
_Z4SwapPA256_A256_dS1_:
.text._Z4SwapPA256_A256_dS1_:
[----:B------:R-:W-:Y:S01]  /*0000*/  LDC R1, c[0x0][0x37c] ;  /* 0x0000df00ff017b82 */ /* 0x000fe20000000800 */
[----:B------:R-:W0:Y:S07]  /*0010*/  S2R R0, SR_TID.X ;  /* 0x0000000000007919 */ /* 0x000e2e0000002100 */
[----:B------:R-:W0:Y:S01]  /*0020*/  LDC R9, c[0x0][0x360] ;  /* 0x0000d800ff097b82 */ /* 0x000e220000000800 */
[----:B------:R-:W1:Y:S01]  /*0030*/  S2R R4, SR_TID.Z ;  /* 0x0000000000047919 */ /* 0x000e620000002300 */
[----:B------:R-:W2:Y:S06]  /*0040*/  S2R R2, SR_TID.Y ;  /* 0x0000000000027919 */ /* 0x000eac0000002200 */
[----:B------:R-:W2:Y:S08]  /*0050*/  LDC R7, c[0x0][0x364] ;  /* 0x0000d900ff077b82 */ /* 0x000eb00000000800 */
[----:B------:R-:W0:Y:S08]  /*0060*/  S2UR UR4, SR_CTAID.X ;  /* 0x00000000000479c3 */ /* 0x000e300000002500 */
[----:B------:R-:W1:Y:S08]  /*0070*/  S2UR UR6, SR_CTAID.Z ;  /* 0x00000000000679c3 */ /* 0x000e700000002700 */
[----:B------:R-:W1:Y:S08]  /*0080*/  LDC R11, c[0x0][0x368] ;  /* 0x0000da00ff0b7b82 */ /* 0x000e700000000800 */
[----:B------:R-:W2:Y:S01]  /*0090*/  S2UR UR5, SR_CTAID.Y ;  /* 0x00000000000579c3 */ /* 0x000ea20000002600 */
[----:B0-----:R-:W-:-:S02]  /*00a0*/  IMAD R9, R9, UR4, R0 ;  /* 0x0000000409097c24 */ /* 0x001fc4000f8e0200 */
[----:B-1----:R-:W-:-:S05]  /*00b0*/  IMAD R11, R11, UR6, R4 ;  /* 0x000000060b0b7c24 */ /* 0x002fca000f8e0204 */
[----:B------:R-:W-:Y:S01]  /*00c0*/  LOP3.LUT R0, R11, R9, RZ, 0xfc, !PT ;  /* 0x000000090b007212 */ /* 0x000fe200078efcff */
[----:B--2---:R-:W-:-:S05]  /*00d0*/  IMAD R7, R7, UR5, R2 ;  /* 0x0000000507077c24 */ /* 0x004fca000f8e0202 */
[----:B------:R-:W-:-:S04]  /*00e0*/  VIMNMX.U32 R0, PT, PT, R7, R0, !PT ;  /* 0x0000000007007248 */ /* 0x000fc80007fe0000 */
[----:B------:R-:W-:-:S13]  /*00f0*/  ISETP.GT.U32.AND P0, PT, R0, 0xff, PT ;  /* 0x000000ff0000780c */ /* 0x000fda0003f04070 */
[----:B------:R-:W-:Y:S05]  /*0100*/  @P0 EXIT ;  /* 0x000000000000094d */ /* 0x000fea0003800000 */
[----:B------:R-:W0:Y:S01]  /*0110*/  LDC.64 R4, c[0x0][0x388] ;  /* 0x0000e200ff047b82 */ /* 0x000e220000000a00 */
[----:B------:R-:W1:Y:S07]  /*0120*/  LDCU.64 UR4, c[0x0][0x358] ;  /* 0x00006b00ff0477ac */ /* 0x000e6e0008000a00 */
[----:B------:R-:W2:Y:S01]  /*0130*/  LDC.64 R2, c[0x0][0x380] ;  /* 0x0000e000ff027b82 */ /* 0x000ea20000000a00 */
[----:B0-----:R-:W-:-:S04]  /*0140*/  IMAD.WIDE.U32 R4, R11, 0x80000, R4 ;  /* 0x000800000b047825 */ /* 0x001fc800078e0004 */
[----:B------:R-:W-:-:S04]  /*0150*/  IMAD.WIDE.U32 R4, R7, 0x800, R4 ;  /* 0x0000080007047825 */ /* 0x000fc800078e0004 */
[----:B--2---:R-:W-:-:S04]  /*0160*/  IMAD.WIDE.U32 R2, R11, 0x80000, R2 ;  /* 0x000800000b027825 */ /* 0x004fc800078e0002 */
[----:B------:R-:W-:-:S04]  /*0170*/  IMAD.WIDE.U32 R2, R7, 0x800, R2 ;  /* 0x0000080007027825 */ /* 0x000fc800078e0002 */
[----:B------:R-:W-:-:S04]  /*0180*/  IMAD.WIDE.U32 R6, R9, 0x8, R4 ;  /* 0x0000000809067825 */ /* 0x000fc800078e0004 */
[----:B------:R-:W-:Y:S02]  /*0190*/  IMAD.WIDE.U32 R2, R9, 0x8, R2 ;  /* 0x0000000809027825 */ /* 0x000fe400078e0002 */
[----:B-1----:R-:W2:Y:S04]  /*01a0*/  LDG.E.64 R8, desc[UR4][R6.64] ;  /* 0x0000000406087981 */ /* 0x002ea8000c1e1b00 */
[----:B------:R-:W3:Y:S04]  /*01b0*/  LDG.E.64 R4, desc[UR4][R2.64] ;  /* 0x0000000402047981 */ /* 0x000ee8000c1e1b00 */
[----:B--2---:R-:W-:Y:S04]  /*01c0*/  STG.E.64 desc[UR4][R2.64], R8 ;  /* 0x0000000802007986 */ /* 0x004fe8000c101b04 */
[----:B---3--:R-:W-:Y:S01]  /*01d0*/  STG.E.64 desc[UR4][R6.64], R4 ;  /* 0x0000000406007986 */ /* 0x008fe2000c101b04 */
[----:B------:R-:W-:Y:S05]  /*01e0*/  EXIT ;  /* 0x000000000000794d */ /* 0x000fea0003800000 */
.L_x_0:
[----:B------:R-:W-:-:S00]  /*01f0*/  BRA `(.L_x_0) ;  /* 0xfffffffc00fc7947 */ /* 0x000fc0000383ffff */
[----:B------:R-:W-:-:S00]  /*0200*/  NOP ;  /* 0x0000000000007918 */ /* 0x000fc00000000000 */
[----:B------:R-:W-:-:S00]  /*0210*/  NOP ;  /* 0x0000000000007918 */ /* 0x000fc00000000000 */
[----:B------:R-:W-:-:S00]  /*0220*/  NOP ;  /* 0x0000000000007918 */ /* 0x000fc00000000000 */
[----:B------:R-:W-:-:S00]  /*0230*/  NOP ;  /* 0x0000000000007918 */ /* 0x000fc00000000000 */
[----:B------:R-:W-:-:S00]  /*0240*/  NOP ;  /* 0x0000000000007918 */ /* 0x000fc00000000000 */
[----:B------:R-:W-:-:S00]  /*0250*/  NOP ;  /* 0x0000000000007918 */ /* 0x000fc00000000000 */
[----:B------:R-:W-:-:S00]  /*0260*/  NOP ;  /* 0x0000000000007918 */ /* 0x000fc00000000000 */
[----:B------:R-:W-:-:S00]  /*0270*/  NOP ;  /* 0x0000000000007918 */ /* 0x000fc00000000000 */
.L_x_40:


//--------------------- .text._Z12cahnHilliardPA256_A256_dPA256_A256_KdS5_ddddd --------------------------
	.section	.text._Z12cahnHilliardPA256_A256_dPA256_A256_KdS5_ddddd,"ax",@progbits
	.align	128
        .global         _Z12cahnHilliardPA256_A256_dPA256_A256_KdS5_ddddd
        .type           _Z12cahnHilliardPA256_A256_dPA256_A256_KdS5_ddddd,@function
        .size           _Z12cahnHilliardPA256_A256_dPA256_A256_KdS5_ddddd,(.L_x_37 - _Z12cahnHilliardPA256_A256_dPA256_A256_KdS5_ddddd)
        .other          _Z12cahnHilliardPA256_A256_dPA256_A256_KdS5_ddddd,@"STO_CUDA_ENTRY STV_DEFAULT"
_Z12cahnHilliardPA256_A256_dPA256_A256_KdS5_ddddd:
.text._Z12cahnHilliardPA256_A256_dPA256_A256_KdS5_ddddd:
        /* <DEDUP_REMOVED lines=11> */
[----:B-1----:R-:W-:Y:S02]  /*00b0*/  IMAD R6, R6, UR6, R5 ;  /* 0x0000000606067c24 */ /* 0x002fe4000f8e0205 */
[----:B--2---:R-:W-:-:S03]  /*00c0*/  IMAD R0, R2, UR5, R3 ;  /* 0x0000000502007c24 */ /* 0x004fc6000f8e0203 */
[----:B------:R-:W-:-:S04]  /*00d0*/  LOP3.LUT R3, R6, R7, RZ, 0xfc, !PT ;  /* 0x0000000706037212 */ /* 0x000fc800078efcff */
[----:B------:R-:W-:-:S04]  /*00e0*/  VIMNMX.U32 R3, PT, PT, R0, R3, !PT ;  /* 0x0000000300037248 */ /* 0x000fc80007fe0000 */
[----:B------:R-:W-:-:S13]  /*00f0*/  ISETP.GT.U32.AND P0, PT, R3, 0xff, PT ;  /* 0x000000ff0300780c */ /* 0x000fda0003f04070 */
[----:B------:R-:W-:Y:S05]  /*0100*/  @P0 EXIT ;  /* 0x000000000000094d */ /* 0x000fea0003800000 */
[----:B------:R-:W0:Y:S01]  /*0110*/  LDC.64 R2, c[0x0][0x390] ;  /* 0x0000e400ff027b82 */ /* 0x000e220000000a00 */
[----:B------:R-:W1:Y:S01]  /*0120*/  LDCU.64 UR4, c[0x0][0x358] ;  /* 0x00006b00ff0477ac */ /* 0x000e620008000a00 */
[C---:B------:R-:W-:Y:S01]  /*0130*/  VIADD R9, R7.reuse, 0xffffffff ;  /* 0xffffffff07097836 */ /* 0x040fe20000000000 */
[C---:B------:R-:W-:Y:S01]  /*0140*/  ISETP.NE.AND P1, PT, R7.reuse, RZ, PT ;  /* 0x000000ff0700720c */ /* 0x040fe20003f25270 */
[C---:B------:R-:W-:Y:S01]  /*0150*/  VIADD R8, R7.reuse, 0x1 ;  /* 0x0000000107087836 */ /* 0x040fe20000000000 */
[----:B------:R-:W-:Y:S02]  /*0160*/  ISETP.GT.U32.AND P0, PT, R7, 0xfe, PT ;  /* 0x000000fe0700780c */ /* 0x000fe40003f04070 */
[----:B------:R-:W-:Y:S02]  /*0170*/  SEL R9, R9, 0xff, P1 ;  /* 0x000000ff09097807 */ /* 0x000fe40000800000 */
[----:B------:R-:W-:Y:S01]  /*0180*/  SEL R15, R8, RZ, !P0 ;  /* 0x000000ff080f7207 */ /* 0x000fe20004000000 */
[----:B0-----:R-:W-:-:S04]  /*0190*/  IMAD.WIDE.U32 R2, R6, 0x80000, R2 ;  /* 0x0008000006027825 */ /* 0x001fc800078e0002 */
[----:B------:R-:W-:-:S04]  /*01a0*/  IMAD.WIDE.U32 R4, R0, 0x800, R2 ;  /* 0x0000080000047825 */ /* 0x000fc800078e0002 */
[--C-:B------:R-:W-:Y:S02]  /*01b0*/  IMAD.WIDE.U32 R10, R9, 0x8, R4.reuse ;  /* 0x00000008090a7825 */ /* 0x100fe400078e0004 */
[----:B------:R-:W0:Y:S02]  /*01c0*/  LDC.64 R8, c[0x0][0x388] ;  /* 0x0000e200ff087b82 */ /* 0x000e240000000a00 */
[--C-:B------:R-:W-:Y:S02]  /*01d0*/  IMAD.WIDE.U32 R14, R15, 0x8, R4.reuse ;  /* 0x000000080f0e7825 */ /* 0x100fe400078e0004 */
[----:B-1----:R-:W2:Y:S02]  /*01e0*/  LDG.E.64 R10, desc[UR4][R10.64] ;  /* 0x000000040a0a7981 */ /* 0x002ea4000c1e1b00 */
[----:B------:R-:W-:Y:S02]  /*01f0*/  IMAD.WIDE.U32 R28, R7, 0x8, R4 ;  /* 0x00000008071c7825 */ /* 0x000fe400078e0004 */
[----:B------:R1:W2:Y:S04]  /*0200*/  LDG.E.64 R4, desc[UR4][R14.64] ;  /* 0x000000040e047981 */ /* 0x0002a8000c1e1b00 */
[----:B------:R-:W3:Y:S01]  /*0210*/  LDG.E.64 R28, desc[UR4][R28.64] ;  /* 0x000000041c1c7981 */ /* 0x000ee2000c1e1b00 */
[----:B0-----:R-:W-:-:S04]  /*0220*/  IMAD.WIDE.U32 R8, R6, 0x80000, R8 ;  /* 0x0008000006087825 */ /* 0x001fc800078e0008 */
[----:B------:R-:W-:-:S04]  /*0230*/  IMAD.WIDE.U32 R8, R0, 0x800, R8 ;  /* 0x0000080000087825 */ /* 0x000fc800078e0008 */
[----:B------:R-:W-:Y:S02]  /*0240*/  IMAD.WIDE.U32 R12, R7, 0x8, R8 ;  /* 0x00000008070c7825 */ /* 0x000fe400078e0008 */
[----:B------:R-:W0:Y:S04]  /*0250*/  LDC.64 R8, c[0x0][0x3a8] ;  /* 0x0000ea00ff087b82 */ /* 0x000e280000000a00 */
[----:B------:R-:W5:Y:S01]  /*0260*/  LDG.E.64 R12, desc[UR4][R12.64] ;  /* 0x000000040c0c7981 */ /* 0x000f62000c1e1b00 */
[----:B------:R-:W-:Y:S01]  /*0270*/  IMAD.MOV.U32 R16, RZ, RZ, 0x1 ;  /* 0x00000001ff107424 */ /* 0x000fe200078e00ff */
[----:B0-----:R-:W-:-:S06]  /*0280*/  DMUL R8, R8, R8 ;  /* 0x0000000808087228 */ /* 0x001fcc0000000000 */
[----:B------:R-:W1:Y:S02]  /*0290*/  MUFU.RCP64H R17, R9 ;  /* 0x0000000900117308 */ /* 0x000e640000001800 */
[----:B-1----:R-:W-:-:S08]  /*02a0*/  DFMA R14, -R8, R16, 1 ;  /* 0x3ff00000080e742b */ /* 0x002fd00000000110 */
[----:B------:R-:W-:-:S08]  /*02b0*/  DFMA R14, R14, R14, R14 ;  /* 0x0000000e0e0e722b */ /* 0x000fd0000000000e */
[----:B------:R-:W-:Y:S01]  /*02c0*/  DFMA R14, R16, R14, R16 ;  /* 0x0000000e100e722b */ /* 0x000fe20000000010 */
[C---:B------:R-:W-:Y:S01]  /*02d0*/  VIADD R35, R0.reuse, 0x1 ;  /* 0x0000000100237836 */ /* 0x040fe20000000000 */
[----:B------:R-:W-:Y:S01]  /*02e0*/  ISETP.GT.U32.AND P0, PT, R0, 0xfe, PT ;  /* 0x000000fe0000780c */ /* 0x000fe20003f04070 */
[C---:B------:R-:W-:Y:S01]  /*02f0*/  VIADD R32, R6.reuse, 0x1 ;  /* 0x0000000106207836 */ /* 0x040fe20000000000 */
[----:B------:R-:W-:Y:S01]  /*0300*/  ISETP.GT.U32.AND P1, PT, R6, 0xfe, PT ;  /* 0x000000fe0600780c */ /* 0x000fe20003f24070 */
[C---:B------:R-:W-:Y:S01]  /*0310*/  VIADD R37, R0.reuse, 0xffffffff ;  /* 0xffffffff00257836 */ /* 0x040fe20000000000 */
[----:B------:R-:W-:Y:S01]  /*0320*/  ISETP.NE.AND P2, PT, R0, RZ, PT ;  /* 0x000000ff0000720c */ /* 0x000fe20003f45270 */
[C---:B------:R-:W-:Y:S01]  /*0330*/  VIADD R33, R6.reuse, 0xffffffff ;  /* 0xffffffff06217836 */ /* 0x040fe20000000000 */
[----:B------:R-:W-:Y:S01]  /*0340*/  ISETP.NE.AND P3, PT, R6, RZ, PT ;  /* 0x000000ff0600720c */ /* 0x000fe20003f65270 */
[----:B------:R-:W-:Y:S01]  /*0350*/  BSSY.RECONVERGENT B0, `(.L_x_1) ;  /* 0x0000019000007945 */ /* 0x000fe20003800200 */
[----:B------:R-:W-:-:S02]  /*0360*/  SEL R35, R35, RZ, !P0 ;  /* 0x000000ff23237207 */ /* 0x000fc40004000000 */
[----:B------:R-:W-:Y:S02]  /*0370*/  SEL R32, R32, RZ, !P1 ;  /* 0x000000ff20207207 */ /* 0x000fe40004800000 */
[----:B------:R-:W-:Y:S02]  /*0380*/  SEL R37, R37, 0xff, P2 ;  /* 0x000000ff25257807 */ /* 0x000fe40001000000 */
[----:B------:R-:W-:Y:S01]  /*0390*/  SEL R33, R33, 0xff, P3 ;  /* 0x000000ff21217807 */ /* 0x000fe20001800000 */
[----:B--2---:R-:W-:Y:S02]  /*03a0*/  DADD R10, R4, R10 ;  /* 0x00000000040a7229 */ /* 0x004fe4000000000a */
[----:B------:R-:W-:Y:S02]  /*03b0*/  DFMA R4, -R8, R14, 1 ;  /* 0x3ff000000804742b */ /* 0x000fe4000000010e */
[----:B---3--:R-:W-:-:S06]  /*03c0*/  DADD R28, R28, R28 ;  /* 0x000000001c1c7229 */ /* 0x008fcc000000001c */
[----:B------:R-:W-:Y:S02]  /*03d0*/  DFMA R4, R14, R4, R14 ;  /* 0x000000040e04722b */ /* 0x000fe4000000000e */
[----:B------:R-:W-:-:S08]  /*03e0*/  DADD R10, R10, -R28 ;  /* 0x000000000a0a7229 */ /* 0x000fd0000000081c */
[----:B------:R-:W-:-:S08]  /*03f0*/  DMUL R14, R10, R4 ;  /* 0x000000040a0e7228 */ /* 0x000fd00000000000 */
[----:B------:R-:W-:-:S08]  /*0400*/  DFMA R16, -R8, R14, R10 ;  /* 0x0000000e0810722b */ /* 0x000fd0000000010a */
[----:B------:R-:W-:Y:S01]  /*0410*/  DFMA R4, R4, R16, R14 ;  /* 0x000000100404722b */ /* 0x000fe2000000000e */
[----:B------:R-:W-:-:S09]  /*0420*/  FSETP.GEU.AND P5, PT, |R11|, 6.5827683646048100446e-37, PT ;  /* 0x036000000b00780b */ /* 0x000fd20003fae200 */
[----:B------:R-:W-:-:S05]  /*0430*/  FFMA R14, RZ, R9, R5 ;  /* 0x00000009ff0e7223 */ /* 0x000fca0000000005 */
[----:B------:R-:W-:-:S13]  /*0440*/  FSETP.GT.AND P4, PT, |R14|, 1.469367938527859385e-39, PT ;  /* 0x001000000e00780b */ /* 0x000fda0003f84200 */
[----:B------:R-:W-:Y:S05]  /*0450*/  @P4 BRA P5, `(.L_x_2) ;  /* 0x0000000000204947 */ /* 0x000fea0002800000 */
[----:B------:R-:W-:Y:S01]  /*0460*/  MOV R18, R10 ;  /* 0x0000000a00127202 */ /* 0x000fe20000000f00 */
[----:B------:R-:W-:Y:S02]  /*0470*/  IMAD.MOV.U32 R19, RZ, RZ, R11 ;  /* 0x000000ffff137224 */ /* 0x000fe400078e000b */
[----:B------:R-:W-:Y:S01]  /*0480*/  IMAD.MOV.U32 R10, RZ, RZ, R8 ;  /* 0x000000ffff0a7224 */ /* 0x000fe200078e0008 */
[----:B------:R-:W-:Y:S01]  /*0490*/  MOV R8, 0x4c0 ;  /* 0x000004c000087802 */ /* 0x000fe20000000f00 */
[----:B------:R-:W-:-:S07]  /*04a0*/  IMAD.MOV.U32 R11, RZ, RZ, R9 ;  /* 0x000000ffff0b7224 */ /* 0x000fce00078e0009 */
[----:B-----5:R-:W-:Y:S05]  /*04b0*/  CALL.REL.NOINC `($__internal_0_$__cuda_sm20_div_rn_f64_full) ;  /* 0x0000000400407944 */ /* 0x020fea0003c00000 */
[----:B------:R-:W-:Y:S02]  /*04c0*/  IMAD.MOV.U32 R4, RZ, RZ, R22 ;  /* 0x000000ffff047224 */ /* 0x000fe400078e0016 */
[----:B------:R-:W-:-:S07]  /*04d0*/  IMAD.MOV.U32 R5, RZ, RZ, R23 ;  /* 0x000000ffff057224 */ /* 0x000fce00078e0017 */
.L_x_2:
[----:B------:R-:W-:Y:S05]  /*04e0*/  BSYNC.RECONVERGENT B0 ;  /* 0x0000000000007941 */ /* 0x000fea0003800200 */
.L_x_1:
[----:B------:R-:W-:-:S04]  /*04f0*/  IMAD.WIDE.U32 R8, R35, 0x800, R2 ;  /* 0x0000080023087825 */ /* 0x000fc800078e0002 */
[----:B------:R-:W-:-:S04]  /*0500*/  IMAD.WIDE.U32 R10, R37, 0x800, R2 ;  /* 0x00000800250a7825 */ /* 0x000fc800078e0002 */
[C---:B------:R-:W-:Y:S02]  /*0510*/  IMAD.WIDE.U32 R2, R7.reuse, 0x8, R8 ;  /* 0x0000000807027825 */ /* 0x040fe400078e0008 */
[----:B------:R-:W0:Y:S02]  /*0520*/  LDC.64 R8, c[0x0][0x3b0] ;  /* 0x0000ec00ff087b82 */ /* 0x000e240000000a00 */
[----:B------:R-:W-:Y:S02]  /*0530*/  IMAD.WIDE.U32 R10, R7, 0x8, R10 ;  /* 0x00000008070a7825 */ /* 0x000fe400078e000a */
[----:B------:R-:W2:Y:S04]  /*0540*/  LDG.E.64 R2, desc[UR4][R2.64] ;  /* 0x0000000402027981 */ /* 0x000ea8000c1e1b00 */
[----:B------:R-:W2:Y:S01]  /*0550*/  LDG.E.64 R10, desc[UR4][R10.64] ;  /* 0x000000040a0a7981 */ /* 0x000ea2000c1e1b00 */
[----:B------:R-:W-:Y:S01]  /*0560*/  IMAD.MOV.U32 R14, RZ, RZ, 0x1 ;  /* 0x00000001ff0e7424 */ /* 0x000fe200078e00ff */
[----:B------:R-:W-:Y:S01]  /*0570*/  BSSY.RECONVERGENT B0, `(.L_x_3) ;  /* 0x0000017000007945 */ /* 0x000fe20003800200 */
[----:B0-----:R-:W-:-:S06]  /*0580*/  DMUL R8, R8, R8 ;  /* 0x0000000808087228 */ /* 0x001fcc0000000000 */
[----:B------:R-:W0:Y:S02]  /*0590*/  MUFU.RCP64H R15, R9 ;  /* 0x00000009000f7308 */ /* 0x000e240000001800 */
[----:B0-----:R-:W-:-:S08]  /*05a0*/  DFMA R16, -R8, R14, 1 ;  /* 0x3ff000000810742b */ /* 0x001fd0000000010e */
[----:B------:R-:W-:-:S08]  /*05b0*/  DFMA R16, R16, R16, R16 ;  /* 0x000000101010722b */ /* 0x000fd00000000010 */
[----:B------:R-:W-:-:S08]  /*05c0*/  DFMA R16, R14, R16, R14 ;  /* 0x000000100e10722b */ /* 0x000fd0000000000e */
[----:B------:R-:W-:-:S08]  /*05d0*/  DFMA R20, -R8, R16, 1 ;  /* 0x3ff000000814742b */ /* 0x000fd00000000110 */
[----:B------:R-:W-:Y:S02]  /*05e0*/  DFMA R20, R16, R20, R16 ;  /* 0x000000141014722b */ /* 0x000fe40000000010 */
[----:B--2---:R-:W-:-:S08]  /*05f0*/  DADD R14, R2, R10 ;  /* 0x00000000020e7229 */ /* 0x004fd0000000000a */
[----:B------:R-:W-:-:S08]  /*0600*/  DADD R18, -R28, R14 ;  /* 0x000000001c127229 */ /* 0x000fd0000000010e */
[----:B------:R-:W-:Y:S02]  /*0610*/  DMUL R2, R18, R20 ;  /* 0x0000001412027228 */ /* 0x000fe40000000000 */
[----:B------:R-:W-:-:S06]  /*0620*/  FSETP.GEU.AND P1, PT, |R19|, 6.5827683646048100446e-37, PT ;  /* 0x036000001300780b */ /* 0x000fcc0003f2e200 */
[----:B------:R-:W-:-:S08]  /*0630*/  DFMA R10, -R8, R2, R18 ;  /* 0x00000002080a722b */ /* 0x000fd00000000112 */
[----:B------:R-:W-:-:S10]  /*0640*/  DFMA R2, R20, R10, R2 ;  /* 0x0000000a1402722b */ /* 0x000fd40000000002 */
[----:B------:R-:W-:-:S05]  /*0650*/  FFMA R10, RZ, R9, R3 ;  /* 0x00000009ff0a7223 */ /* 0x000fca0000000003 */
[----:B------:R-:W-:-:S13]  /*0660*/  FSETP.GT.AND P0, PT, |R10|, 1.469367938527859385e-39, PT ;  /* 0x001000000a00780b */ /* 0x000fda0003f04200 */
[----:B------:R-:W-:Y:S05]  /*0670*/  @P0 BRA P1, `(.L_x_4) ;  /* 0x0000000000180947 */ /* 0x000fea0000800000 */
[----:B------:R-:W-:Y:S01]  /*0680*/  MOV R10, R8 ;  /* 0x00000008000a7202 */ /* 0x000fe20000000f00 */
[----:B------:R-:W-:Y:S01]  /*0690*/  IMAD.MOV.U32 R11, RZ, RZ, R9 ;  /* 0x000000ffff0b7224 */ /* 0x000fe200078e0009 */
[----:B------:R-:W-:-:S07]  /*06a0*/  MOV R8, 0x6c0 ;  /* 0x000006c000087802 */ /* 0x000fce0000000f00 */
[----:B-----5:R-:W-:Y:S05]  /*06b0*/  CALL.REL.NOINC `($__internal_0_$__cuda_sm20_div_rn_f64_full) ;  /* 0x0000000000c07944 */ /* 0x020fea0003c00000 */
[----:B------:R-:W-:Y:S02]  /*06c0*/  IMAD.MOV.U32 R2, RZ, RZ, R22 ;  /* 0x000000ffff027224 */ /* 0x000fe400078e0016 */
[----:B------:R-:W-:-:S07]  /*06d0*/  IMAD.MOV.U32 R3, RZ, RZ, R23 ;  /* 0x000000ffff037224 */ /* 0x000fce00078e0017 */
.L_x_4:
[----:B------:R-:W-:Y:S05]  /*06e0*/  BSYNC.RECONVERGENT B0 ;  /* 0x0000000000007941 */ /* 0x000fea0003800200 */
.L_x_3:
[----:B------:R-:W0:Y:S01]  /*06f0*/  LDC.64 R10, c[0x0][0x390] ;  /* 0x0000e400ff0a7b82 */ /* 0x000e220000000a00 */
[----:B------:R-:W-:Y:S01]  /*0700*/  IMAD.MOV.U32 R16, RZ, RZ, 0x1 ;  /* 0x00000001ff107424 */ /* 0x000fe200078e00ff */
[----:B------:R-:W1:Y:S01]  /*0710*/  LDCU.64 UR6, c[0x0][0x3a0] ;  /* 0x00007400ff0677ac */ /* 0x000e620008000a00 */
[----:B0-----:R-:W-:-:S04]  /*0720*/  IMAD.WIDE.U32 R8, R32, 0x80000, R10 ;  /* 0x0008000020087825 */ /* 0x001fc800078e000a */
[----:B------:R-:W-:-:S04]  /*0730*/  IMAD.WIDE.U32 R10, R33, 0x80000, R10 ;  /* 0x00080000210a7825 */ /* 0x000fc800078e000a */
[----:B------:R-:W-:-:S04]  /*0740*/  IMAD.WIDE.U32 R8, R0, 0x800, R8 ;  /* 0x0000080000087825 */ /* 0x000fc800078e0008 */
[----:B------:R-:W-:-:S04]  /*0750*/  IMAD.WIDE.U32 R10, R0, 0x800, R10 ;  /* 0x00000800000a7825 */ /* 0x000fc800078e000a */
[----:B------:R-:W-:-:S04]  /*0760*/  IMAD.WIDE.U32 R8, R7, 0x8, R8 ;  /* 0x0000000807087825 */ /* 0x000fc800078e0008 */
[----:B------:R-:W-:Y:S02]  /*0770*/  IMAD.WIDE.U32 R14, R7, 0x8, R10 ;  /* 0x00000008070e7825 */ /* 0x000fe400078e000a */
[----:B------:R-:W2:Y:S01]  /*0780*/  LDG.E.64 R8, desc[UR4][R8.64] ;  /* 0x0000000408087981 */ /* 0x000ea2000c1e1b00 */
[----:B------:R-:W0:Y:S03]  /*0790*/  LDC.64 R10, c[0x0][0x3b8] ;  /* 0x0000ee00ff0a7b82 */ /* 0x000e260000000a00 */
[----:B------:R-:W2:Y:S01]  /*07a0*/  LDG.E.64 R14, desc[UR4][R14.64] ;  /* 0x000000040e0e7981 */ /* 0x000ea2000c1e1b00 */
        /* <DEDUP_REMOVED lines=9> */
[----:B------:R-:W-:Y:S01]  /*0840*/  DADD R18, -R28, R16 ;  /* 0x000000001c127229 */ /* 0x000fe20000000110 */
[----:B------:R-:W1:Y:S07]  /*0850*/  LDC.64 R28, c[0x0][0x398] ;  /* 0x0000e600ff1c7b82 */ /* 0x000e6e0000000a00 */
[----:B------:R-:W-:Y:S02]  /*0860*/  DMUL R8, R18, R22 ;  /* 0x0000001612087228 */ /* 0x000fe40000000000 */
[----:B------:R-:W-:-:S06]  /*0870*/  FSETP.GEU.AND P1, PT, |R19|, 6.5827683646048100446e-37, PT ;  /* 0x036000001300780b */ /* 0x000fcc0003f2e200 */
[----:B------:R-:W-:-:S08]  /*0880*/  DFMA R14, -R10, R8, R18 ;  /* 0x000000080a0e722b */ /* 0x000fd00000000112 */
[----:B------:R-:W-:Y:S02]  /*0890*/  DFMA R8, R22, R14, R8 ;  /* 0x0000000e1608722b */ /* 0x000fe40000000008 */
[----:B-1----:R-:W-:-:S08]  /*08a0*/  DMUL R28, R28, UR6 ;  /* 0x000000061c1c7c28 */ /* 0x002fd00008000000 */
[----:B------:R-:W-:-:S05]  /*08b0*/  FFMA R14, RZ, R11, R9 ;  /* 0x0000000bff0e7223 */ /* 0x000fca0000000009 */
[----:B------:R-:W-:-:S13]  /*08c0*/  FSETP.GT.AND P0, PT, |R14|, 1.469367938527859385e-39, PT ;  /* 0x001000000e00780b */ /* 0x000fda0003f04200 */
[----:B------:R-:W-:Y:S05]  /*08d0*/  @P0 BRA P1, `(.L_x_6) ;  /* 0x0000000000100947 */ /* 0x000fea0000800000 */
[----:B------:R-:W-:-:S07]  /*08e0*/  MOV R8, 0x900 ;  /* 0x0000090000087802 */ /* 0x000fce0000000f00 */
[----:B-----5:R-:W-:Y:S05]  /*08f0*/  CALL.REL.NOINC `($__internal_0_$__cuda_sm20_div_rn_f64_full) ;  /* 0x0000000000307944 */ /* 0x020fea0003c00000 */
[----:B------:R-:W-:Y:S02]  /*0900*/  IMAD.MOV.U32 R8, RZ, RZ, R22 ;  /* 0x000000ffff087224 */ /* 0x000fe400078e0016 */
[----:B------:R-:W-:-:S07]  /*0910*/  IMAD.MOV.U32 R9, RZ, RZ, R23 ;  /* 0x000000ffff097224 */ /* 0x000fce00078e0017 */
.L_x_6:
[----:B------:R-:W-:Y:S05]  /*0920*/  BSYNC.RECONVERGENT B0 ;  /* 0x0000000000007941 */ /* 0x000fea0003800200 */
.L_x_5:
[----:B------:R-:W0:Y:S01]  /*0930*/  LDC.64 R10, c[0x0][0x380] ;  /* 0x0000e000ff0a7b82 */ /* 0x000e220000000a00 */
[----:B------:R-:W-:-:S08]  /*0940*/  DADD R2, R2, R4 ;  /* 0x0000000002027229 */ /* 0x000fd00000000004 */
[----:B------:R-:W-:-:S08]  /*0950*/  DADD R2, R2, R8 ;  /* 0x0000000002027229 */ /* 0x000fd00000000008 */
[----:B-----5:R-:W-:Y:S01]  /*0960*/  DFMA R2, R2, R28, R12 ;  /* 0x0000001c0202722b */ /* 0x020fe2000000000c */
[----:B0-----:R-:W-:-:S04]  /*0970*/  IMAD.WIDE.U32 R4, R6, 0x80000, R10 ;  /* 0x0008000006047825 */ /* 0x001fc800078e000a */
[----:B------:R-:W-:-:S04]  /*0980*/  IMAD.WIDE.U32 R4, R0, 0x800, R4 ;  /* 0x0000080000047825 */ /* 0x000fc800078e0004 */
[----:B------:R-:W-:-:S05]  /*0990*/  IMAD.WIDE.U32 R4, R7, 0x8, R4 ;  /* 0x0000000807047825 */ /* 0x000fca00078e0004 */
[----:B------:R-:W-:Y:S01]  /*09a0*/  STG.E.64 desc[UR4][R4.64], R2 ;  /* 0x0000000204007986 */ /* 0x000fe2000c101b04 */
[----:B------:R-:W-:Y:S05]  /*09b0*/  EXIT ;  /* 0x000000000000794d */ /* 0x000fea0003800000 */
        .weak           $__internal_0_$__cuda_sm20_div_rn_f64_full
        .type           $__internal_0_$__cuda_sm20_div_rn_f64_full,@function
        .size           $__internal_0_$__cuda_sm20_div_rn_f64_full,(.L_x_37 - $__internal_0_$__cuda_sm20_div_rn_f64_full)
$__internal_0_$__cuda_sm20_div_rn_f64_full:
[C---:B------:R-:W-:Y:S01]  /*09c0*/  FSETP.GEU.AND P0, PT, |R11|.reuse, 1.469367938527859385e-39, PT ;  /* 0x001000000b00780b */ /* 0x040fe20003f0e200 */
[----:B------:R-:W-:Y:S01]  /*09d0*/  IMAD.MOV.U32 R17, RZ, RZ, R11 ;  /* 0x000000ffff117224 */ /* 0x000fe200078e000b */
[----:B------:R-:W-:Y:S01]  /*09e0*/  LOP3.LUT R14, R11, 0x800fffff, RZ, 0xc0, !PT ;  /* 0x800fffff0b0e7812 */ /* 0x000fe200078ec0ff */
[----:B------:R-:W-:Y:S01]  /*09f0*/  IMAD.MOV.U32 R20, RZ, RZ, 0x1 ;  /* 0x00000001ff147424 */ /* 0x000fe200078e00ff */
[----:B------:R-:W-:Y:S01]  /*0a00*/  MOV R16, R10 ;  /* 0x0000000a00107202 */ /* 0x000fe20000000f00 */
[----:B------:R-:W-:Y:S01]  /*0a10*/  BSSY.RECONVERGENT B1, `(.L_x_7) ;  /* 0x0000054000017945 */ /* 0x000fe20003800200 */
[----:B------:R-:W-:Y:S01]  /*0a20*/  LOP3.LUT R15, R14, 0x3ff00000, RZ, 0xfc, !PT ;  /* 0x3ff000000e0f7812 */ /* 0x000fe200078efcff */
[----:B------:R-:W-:Y:S01]  /*0a30*/  IMAD.MOV.U32 R14, RZ, RZ, R10 ;  /* 0x000000ffff0e7224 */ /* 0x000fe200078e000a */
[C---:B------:R-:W-:Y:S02]  /*0a40*/  FSETP.GEU.AND P2, PT, |R19|.reuse, 1.469367938527859385e-39, PT ;  /* 0x001000001300780b */ /* 0x040fe40003f4e200 */
[----:B------:R-:W-:-:S02]  /*0a50*/  LOP3.LUT R9, R19, 0x7ff00000, RZ, 0xc0, !PT ;  /* 0x7ff0000013097812 */ /* 0x000fc400078ec0ff */
[----:B------:R-:W-:Y:S01]  /*0a60*/  LOP3.LUT R30, R11, 0x7ff00000, RZ, 0xc0, !PT ;  /* 0x7ff000000b1e7812 */ /* 0x000fe200078ec0ff */
[----:B------:R-:W-:-:S03]  /*0a70*/  @!P0 DMUL R14, R16, 8.98846567431157953865e+307 ;  /* 0x7fe00000100e8828 */ /* 0x000fc60000000000 */
[----:B------:R-:W-:-:S03]  /*0a80*/  ISETP.GE.U32.AND P1, PT, R9, R30, PT ;  /* 0x0000001e0900720c */ /* 0x000fc60003f26070 */
[----:B------:R-:W0:Y:S02]  /*0a90*/  MUFU.RCP64H R21, R15 ;  /* 0x0000000f00157308 */ /* 0x000e240000001800 */
[----:B------:R-:W-:Y:S01]  /*0aa0*/  @!P2 LOP3.LUT R10, R17, 0x7ff00000, RZ, 0xc0, !PT ;  /* 0x7ff00000110aa812 */ /* 0x000fe200078ec0ff */
[----:B------:R-:W-:Y:S01]  /*0ab0*/  @!P2 IMAD.MOV.U32 R26, RZ, RZ, RZ ;  /* 0x000000ffff1aa224 */ /* 0x000fe200078e00ff */
[----:B------:R-:W-:Y:S02]  /*0ac0*/  @!P0 LOP3.LUT R30, R15, 0x7ff00000, RZ, 0xc0, !PT ;  /* 0x7ff000000f1e8812 */ /* 0x000fe400078ec0ff */
[----:B------:R-:W-:Y:S01]  /*0ad0*/  @!P2 ISETP.GE.U32.AND P3, PT, R9, R10, PT ;  /* 0x0000000a0900a20c */ /* 0x000fe20003f66070 */
[----:B------:R-:W-:-:S05]  /*0ae0*/  IMAD.MOV.U32 R10, RZ, RZ, 0x1ca00000 ;  /* 0x1ca00000ff0a7424 */ /* 0x000fca00078e00ff */
[----:B------:R-:W-:-:S04]  /*0af0*/  @!P2 SEL R11, R10, 0x63400000, !P3 ;  /* 0x634000000a0ba807 */ /* 0x000fc80005800000 */
[----:B------:R-:W-:Y:S01]  /*0b00*/  @!P2 LOP3.LUT R11, R11, 0x80000000, R19, 0xf8, !PT ;  /* 0x800000000b0ba812 */ /* 0x000fe200078ef813 */
[----:B0-----:R-:W-:-:S03]  /*0b10*/  DFMA R24, R20, -R14, 1 ;  /* 0x3ff000001418742b */ /* 0x001fc6000000080e */
[----:B------:R-:W-:Y:S02]  /*0b20*/  @!P2 LOP3.LUT R27, R11, 0x100000, RZ, 0xfc, !PT ;  /* 0x001000000b1ba812 */ /* 0x000fe400078efcff */
[----:B------:R-:W-:-:S03]  /*0b30*/  MOV R11, R9 ;  /* 0x00000009000b7202 */ /* 0x000fc60000000f00 */
[----:B------:R-:W-:-:S08]  /*0b40*/  DFMA R24, R24, R24, R24 ;  /* 0x000000181818722b */ /* 0x000fd00000000018 */
[----:B------:R-:W-:Y:S01]  /*0b50*/  DFMA R24, R20, R24, R20 ;  /* 0x000000181418722b */ /* 0x000fe20000000014 */
[----:B------:R-:W-:Y:S01]  /*0b60*/  SEL R21, R10, 0x63400000, !P1 ;  /* 0x634000000a157807 */ /* 0x000fe20004800000 */
[----:B------:R-:W-:-:S03]  /*0b70*/  IMAD.MOV.U32 R20, RZ, RZ, R18 ;  /* 0x000000ffff147224 */ /* 0x000fc600078e0012 */
[----:B------:R-:W-:-:S03]  /*0b80*/  LOP3.LUT R21, R21, 0x800fffff, R19, 0xf8, !PT ;  /* 0x800fffff15157812 */ /* 0x000fc600078ef813 */
[----:B------:R-:W-:-:S03]  /*0b90*/  DFMA R22, R24, -R14, 1 ;  /* 0x3ff000001816742b */ /* 0x000fc6000000080e */
[----:B------:R-:W-:-:S05]  /*0ba0*/  @!P2 DFMA R20, R20, 2, -R26 ;  /* 0x400000001414a82b */ /* 0x000fca000000081a */
[----:B------:R-:W-:-:S05]  /*0bb0*/  DFMA R22, R24, R22, R24 ;  /* 0x000000161816722b */ /* 0x000fca0000000018 */
[----:B------:R-:W-:-:S03]  /*0bc0*/  @!P2 LOP3.LUT R11, R21, 0x7ff00000, RZ, 0xc0, !PT ;  /* 0x7ff00000150ba812 */ /* 0x000fc600078ec0ff */
[----:B------:R-:W-:Y:S02]  /*0bd0*/  DMUL R24, R22, R20 ;  /* 0x0000001416187228 */ /* 0x000fe40000000000 */
[----:B------:R-:W-:-:S05]  /*0be0*/  VIADD R31, R11, 0xffffffff ;  /* 0xffffffff0b1f7836 */ /* 0x000fca0000000000 */
[----:B------:R-:W-:Y:S01]  /*0bf0*/  ISETP.GT.U32.AND P0, PT, R31, 0x7feffffe, PT ;  /* 0x7feffffe1f00780c */ /* 0x000fe20003f04070 */
[----:B------:R-:W-:Y:S01]  /*0c00*/  VIADD R31, R30, 0xffffffff ;  /* 0xffffffff1e1f7836 */ /* 0x000fe20000000000 */
[----:B------:R-:W-:-:S04]  /*0c10*/  DFMA R26, R24, -R14, R20 ;  /* 0x8000000e181a722b */ /* 0x000fc80000000014 */
[----:B------:R-:W-:-:S04]  /*0c20*/  ISETP.GT.U32.OR P0, PT, R31, 0x7feffffe, P0 ;  /* 0x7feffffe1f00780c */ /* 0x000fc80000704470 */
[----:B------:R-:W-:-:S09]  /*0c30*/  DFMA R26, R22, R26, R24 ;  /* 0x0000001a161a722b */ /* 0x000fd20000000018 */
[----:B------:R-:W-:Y:S05]  /*0c40*/  @P0 BRA `(.L_x_8) ;  /* 0x00000000006c0947 */ /* 0x000fea0003800000 */
[----:B------:R-:W-:-:S04]  /*0c50*/  LOP3.LUT R18, R17, 0x7ff00000, RZ, 0xc0, !PT ;  /* 0x7ff0000011127812 */ /* 0x000fc800078ec0ff */
[CC--:B------:R-:W-:Y:S02]  /*0c60*/  VIADDMNMX R11, R9.reuse, -R18.reuse, 0xb9600000, !PT ;  /* 0xb9600000090b7446 */ /* 0x0c0fe40007800912 */
[----:B------:R-:W-:Y:S02]  /*0c70*/  ISETP.GE.U32.AND P0, PT, R9, R18, PT ;  /* 0x000000120900720c */ /* 0x000fe40003f06070 */
[----:B------:R-:W-:Y:S02]  /*0c80*/  VIMNMX R9, PT, PT, R11, 0x46a00000, PT ;  /* 0x46a000000b097848 */ /* 0x000fe40003fe0100 */
[----:B------:R-:W-:-:S05]  /*0c90*/  SEL R10, R10, 0x63400000, !P0 ;  /* 0x634000000a0a7807 */ /* 0x000fca0004000000 */
[----:B------:R-:W-:Y:S02]  /*0ca0*/  IMAD.IADD R9, R9, 0x1, -R10 ;  /* 0x0000000109097824 */ /* 0x000fe400078e0a0a */
[----:B------:R-:W-:Y:S02]  /*0cb0*/  IMAD.MOV.U32 R10, RZ, RZ, RZ ;  /* 0x000000ffff0a7224 */ /* 0x000fe400078e00ff */
[----:B------:R-:W-:-:S06]  /*0cc0*/  VIADD R11, R9, 0x7fe00000 ;  /* 0x7fe00000090b7836 */ /* 0x000fcc0000000000 */
[----:B------:R-:W-:-:S10]  /*0cd0*/  DMUL R22, R26, R10 ;  /* 0x0000000a1a167228 */ /* 0x000fd40000000000 */
[----:B------:R-:W-:-:S13]  /*0ce0*/  FSETP.GTU.AND P0, PT, |R23|, 1.469367938527859385e-39, PT ;  /* 0x001000001700780b */ /* 0x000fda0003f0c200 */
[----:B------:R-:W-:Y:S05]  /*0cf0*/  @P0 BRA `(.L_x_9) ;  /* 0x0000000000940947 */ /* 0x000fea0003800000 */
[----:B------:R-:W-:-:S06]  /*0d00*/  DFMA R14, R26, -R14, R20 ;  /* 0x8000000e1a0e722b */ /* 0x000fcc0000000014 */
[----:B------:R-:W-:-:S04]  /*0d10*/  MOV R14, RZ ;  /* 0x000000ff000e7202 */ /* 0x000fc80000000f00 */
[C---:B------:R-:W-:Y:S02]  /*0d20*/  FSETP.NEU.AND P0, PT, R15.reuse, RZ, PT ;  /* 0x000000ff0f00720b */ /* 0x040fe40003f0d000 */
[----:B------:R-:W-:-:S04]  /*0d30*/  LOP3.LUT R17, R15, 0x80000000, R17, 0x48, !PT ;  /* 0x800000000f117812 */ /* 0x000fc800078e4811 */
[----:B------:R-:W-:-:S07]  /*0d40*/  LOP3.LUT R15, R17, R11, RZ, 0xfc, !PT ;  /* 0x0000000b110f7212 */ /* 0x000fce00078efcff */
[----:B------:R-:W-:Y:S05]  /*0d50*/  @!P0 BRA `(.L_x_9) ;  /* 0x00000000007c8947 */ /* 0x000fea0003800000 */
[----:B------:R-:W-:Y:S01]  /*0d60*/  IMAD.MOV R11, RZ, RZ, -R9 ;  /* 0x000000ffff0b7224 */ /* 0x000fe200078e0a09 */
[----:B------:R-:W-:Y:S01]  /*0d70*/  DMUL.RP R14, R26, R14 ;  /* 0x0000000e1a0e7228 */ /* 0x000fe20000008000 */
[----:B------:R-:W-:Y:S01]  /*0d80*/  IMAD.MOV.U32 R10, RZ, RZ, RZ ;  /* 0x000000ffff0a7224 */ /* 0x000fe200078e00ff */
[----:B------:R-:W-:-:S05]  /*0d90*/  IADD3 R9, PT, PT, -R9, -0x43300000, RZ ;  /* 0xbcd0000009097810 */ /* 0x000fca0007ffe1ff */
[----:B------:R-:W-:-:S03]  /*0da0*/  DFMA R10, R22, -R10, R26 ;  /* 0x8000000a160a722b */ /* 0x000fc6000000001a */
[----:B------:R-:W-:-:S07]  /*0db0*/  LOP3.LUT R17, R15, R17, RZ, 0x3c, !PT ;  /* 0x000000110f117212 */ /* 0x000fce00078e3cff */
[----:B------:R-:W-:-:S04]  /*0dc0*/  FSETP.NEU.AND P0, PT, |R11|, R9, PT ;  /* 0x000000090b00720b */ /* 0x000fc80003f0d200 */
[----:B------:R-:W-:Y:S02]  /*0dd0*/  FSEL R22, R14, R22, !P0 ;  /* 0x000000160e167208 */ /* 0x000fe40004000000 */
[----:B------:R-:W-:Y:S01]  /*0de0*/  FSEL R23, R17, R23, !P0 ;  /* 0x0000001711177208 */ /* 0x000fe20004000000 */
[----:B------:R-:W-:Y:S06]  /*0df0*/  BRA `(.L_x_9) ;  /* 0x0000000000547947 */ /* 0x000fec0003800000 */
.L_x_8:
[----:B------:R-:W-:-:S14]  /*0e00*/  DSETP.NAN.AND P0, PT, R18, R18, PT ;  /* 0x000000121200722a */ /* 0x000fdc0003f08000 */
[----:B------:R-:W-:Y:S05]  /*0e10*/  @P0 BRA `(.L_x_10) ;  /* 0x0000000000440947 */ /* 0x000fea0003800000 */
[----:B------:R-:W-:-:S14]  /*0e20*/  DSETP.NAN.AND P0, PT, R16, R16, PT ;  /* 0x000000101000722a */ /* 0x000fdc0003f08000 */
[----:B------:R-:W-:Y:S05]  /*0e30*/  @P0 BRA `(.L_x_11) ;  /* 0x0000000000300947 */ /* 0x000fea0003800000 */
[----:B------:R-:W-:Y:S01]  /*0e40*/  ISETP.NE.AND P0, PT, R11, R30, PT ;  /* 0x0000001e0b00720c */ /* 0x000fe20003f05270 */
[----:B------:R-:W-:Y:S02]  /*0e50*/  IMAD.MOV.U32 R22, RZ, RZ, 0x0 ;  /* 0x00000000ff167424 */ /* 0x000fe400078e00ff */
[----:B------:R-:W-:-:S10]  /*0e60*/  IMAD.MOV.U32 R23, RZ, RZ, -0x80000 ;  /* 0xfff80000ff177424 */ /* 0x000fd400078e00ff */
[----:B------:R-:W-:Y:S05]  /*0e70*/  @!P0 BRA `(.L_x_9) ;  /* 0x0000000000348947 */ /* 0x000fea0003800000 */
[----:B------:R-:W-:Y:S02]  /*0e80*/  ISETP.NE.AND P0, PT, R11, 0x7ff00000, PT ;  /* 0x7ff000000b00780c */ /* 0x000fe40003f05270 */
[----:B------:R-:W-:Y:S02]  /*0e90*/  LOP3.LUT R23, R19, 0x80000000, R17, 0x48, !PT ;  /* 0x8000000013177812 */ /* 0x000fe400078e4811 */
[----:B------:R-:W-:-:S13]  /*0ea0*/  ISETP.EQ.OR P0, PT, R30, RZ, !P0 ;  /* 0x000000ff1e00720c */ /* 0x000fda0004702670 */
[----:B------:R-:W-:Y:S01]  /*0eb0*/  @P0 LOP3.LUT R9, R23, 0x7ff00000, RZ, 0xfc, !PT ;  /* 0x7ff0000017090812 */ /* 0x000fe200078efcff */
[----:B------:R-:W-:Y:S01]  /*0ec0*/  @!P0 IMAD.MOV.U32 R22, RZ, RZ, RZ ;  /* 0x000000ffff168224 */ /* 0x000fe200078e00ff */
[----:B------:R-:W-:-:S03]  /*0ed0*/  @P0 MOV R22, RZ ;  /* 0x000000ff00160202 */ /* 0x000fc60000000f00 */
[----:B------:R-:W-:Y:S01]  /*0ee0*/  @P0 IMAD.MOV.U32 R23, RZ, RZ, R9 ;  /* 0x000000ffff170224 */ /* 0x000fe200078e0009 */
[----:B------:R-:W-:Y:S06]  /*0ef0*/  BRA `(.L_x_9) ;  /* 0x0000000000147947 */ /* 0x000fec0003800000 */
.L_x_11:
[----:B------:R-:W-:Y:S01]  /*0f00*/  LOP3.LUT R23, R17, 0x80000, RZ, 0xfc, !PT ;  /* 0x0008000011177812 */ /* 0x000fe200078efcff */
[----:B------:R-:W-:Y:S01]  /*0f10*/  IMAD.MOV.U32 R22, RZ, RZ, R16 ;  /* 0x000000ffff167224 */ /* 0x000fe200078e0010 */
[----:B------:R-:W-:Y:S06]  /*0f20*/  BRA `(.L_x_9) ;  /* 0x0000000000087947 */ /* 0x000fec0003800000 */
.L_x_10:
[----:B------:R-:W-:Y:S01]  /*0f30*/  LOP3.LUT R23, R19, 0x80000, RZ, 0xfc, !PT ;  /* 0x0008000013177812 */ /* 0x000fe200078efcff */
[----:B------:R-:W-:-:S07]  /*0f40*/  IMAD.MOV.U32 R22, RZ, RZ, R18 ;  /* 0x000000ffff167224 */ /* 0x000fce00078e0012 */
.L_x_9:
[----:B------:R-:W-:Y:S05]  /*0f50*/  BSYNC.RECONVERGENT B1 ;  /* 0x0000000000017941 */ /* 0x000fea0003800200 */
.L_x_7:
[----:B------:R-:W-:-:S04]  /*0f60*/  IMAD.MOV.U32 R9, RZ, RZ, 0x0 ;  /* 0x00000000ff097424 */ /* 0x000fc800078e00ff */
[----:B------:R-:W-:Y:S05]  /*0f70*/  RET.REL.NODEC R8 `(_Z12cahnHilliardPA256_A256_dPA256_A256_KdS5_ddddd) ;  /* 0xfffffff008207950 */ /* 0x000fea0003c3ffff */
.L_x_12:
        /* <DEDUP_REMOVED lines=16> */
.L_x_37:


//--------------------- .text._Z25localFreeEnergyFunctionalPA256_A256_KdPA256_A256_dddddddd --------------------------
	.section	.text._Z25localFreeEnergyFunctionalPA256_A256_KdPA256_A256_dddddddd,"ax",@progbits
	.align	128
        .global         _Z25localFreeEnergyFunctionalPA256_A256_KdPA256_A256_dddddddd
        .type           _Z25localFreeEnergyFunctionalPA256_A256_KdPA256_A256_dddddddd,@function
        .size           _Z25localFreeEnergyFunctionalPA256_A256_KdPA256_A256_dddddddd,(.L_x_38 - _Z25localFreeEnergyFunctionalPA256_A256_KdPA256_A256_dddddddd)
        .other          _Z25localFreeEnergyFunctionalPA256_A256_KdPA256_A256_dddddddd,@"STO_CUDA_ENTRY STV_DEFAULT"
_Z25localFreeEnergyFunctionalPA256_A256_KdPA256_A256_dddddddd:
.text._Z25localFreeEnergyFunctionalPA256_A256_KdPA256_A256_dddddddd:
        /* <DEDUP_REMOVED lines=20> */
[C---:B------:R-:W-:Y:S01]  /*0140*/  ISETP.GT.U32.AND P0, PT, R5.reuse, 0xfe, PT ;  /* 0x000000fe0500780c */ /* 0x040fe20003f04070 */
[C---:B------:R-:W-:Y:S01]  /*0150*/  VIADD R7, R5.reuse, 0xffffffff ;  /* 0xffffffff05077836 */ /* 0x040fe20000000000 */
[----:B------:R-:W-:-:S03]  /*0160*/  ISETP.NE.AND P1, PT, R5, RZ, PT ;  /* 0x000000ff0500720c */ /* 0x000fc60003f25270 */
[----:B------:R-:W2:Y:S01]  /*0170*/  LDC.64 R12, c[0x0][0x390] ;  /* 0x0000e400ff0c7b82 */ /* 0x000ea20000000a00 */
[----:B------:R-:W-:Y:S01]  /*0180*/  IMAD.MOV.U32 R10, RZ, RZ, 0x1 ;  /* 0x00000001ff0a7424 */ /* 0x000fe200078e00ff */
[----:B------:R-:W3:Y:S01]  /*0190*/  LDCU.128 UR8, c[0x0][0x3b0] ;  /* 0x00007600ff0877ac */ /* 0x000ee20008000c00 */
[----:B------:R-:W4:Y:S01]  /*01a0*/  LDCU.64 UR6, c[0x0][0x3c0] ;  /* 0x00007800ff0677ac */ /* 0x000f220008000a00 */
[----:B0-----:R-:W-:-:S04]  /*01b0*/  IMAD.WIDE.U32 R24, R4, 0x80000, R24 ;  /* 0x0008000004187825 */ /* 0x001fc800078e0018 */
[----:B------:R-:W-:-:S04]  /*01c0*/  IMAD.WIDE.U32 R2, R0, 0x800, R24 ;  /* 0x0000080000027825 */ /* 0x000fc800078e0018 */
[----:B------:R-:W-:-:S06]  /*01d0*/  IMAD.WIDE.U32 R8, R5, 0x8, R2 ;  /* 0x0000000805087825 */ /* 0x000fcc00078e0002 */
[----:B-1----:R-:W5:Y:S01]  /*01e0*/  LDG.E.64 R8, desc[UR4][R8.64] ;  /* 0x0000000408087981 */ /* 0x002f62000c1e1b00 */
[----:B------:R-:W-:Y:S02]  /*01f0*/  SEL R11, R6, RZ, !P0 ;  /* 0x000000ff060b7207 */ /* 0x000fe40004000000 */
[----:B------:R-:W-:-:S03]  /*0200*/  SEL R19, R7, 0xff, P1 ;  /* 0x000000ff07137807 */ /* 0x000fc60000800000 */
[----:B------:R-:W-:-:S04]  /*0210*/  IMAD.WIDE.U32 R6, R11, 0x8, R2 ;  /* 0x000000080b067825 */ /* 0x000fc800078e0002 */
[----:B------:R-:W-:Y:S02]  /*0220*/  IMAD.WIDE.U32 R18, R19, 0x8, R2 ;  /* 0x0000000813127825 */ /* 0x000fe400078e0002 */
[----:B------:R-:W3:Y:S04]  /*0230*/  LDG.E.64 R6, desc[UR4][R6.64] ;  /* 0x0000000406067981 */ /* 0x000ee8000c1e1b00 */
[----:B------:R-:W3:Y:S01]  /*0240*/  LDG.E.64 R18, desc[UR4][R18.64] ;  /* 0x0000000412127981 */ /* 0x000ee2000c1e1b00 */
[----:B--2---:R-:W-:Y:S01]  /*0250*/  DADD R12, R12, R12 ;  /* 0x000000000c0c7229 */ /* 0x004fe2000000000c */
[----:B------:R-:W-:Y:S05]  /*0260*/  BSSY.RECONVERGENT B0, `(.L_x_13) ;  /* 0x0000026000007945 */ /* 0x000fea0003800200 */
[----:B------:R-:W0:Y:S02]  /*0270*/  MUFU.RCP64H R11, R13 ;  /* 0x0000000d000b7308 */ /* 0x000e240000001800 */
[----:B0-----:R-:W-:-:S08]  /*0280*/  DFMA R2, -R12, R10, 1 ;  /* 0x3ff000000c02742b */ /* 0x001fd0000000010a */
[----:B------:R-:W-:-:S08]  /*0290*/  DFMA R2, R2, R2, R2 ;  /* 0x000000020202722b */ /* 0x000fd00000000002 */
[----:B------:R-:W-:-:S08]  /*02a0*/  DFMA R10, R10, R2, R10 ;  /* 0x000000020a0a722b */ /* 0x000fd0000000000a */
[----:B------:R-:W-:-:S08]  /*02b0*/  DFMA R14, -R12, R10, 1 ;  /* 0x3ff000000c0e742b */ /* 0x000fd0000000010a */
[----:B------:R-:W-:Y:S02]  /*02c0*/  DFMA R14, R10, R14, R10 ;  /* 0x0000000e0a0e722b */ /* 0x000fe4000000000a */
[----:B-----5:R-:W-:-:S08]  /*02d0*/  DADD R16, R8, R8 ;  /* 0x0000000008107229 */ /* 0x020fd00000000008 */
[CCC-:B------:R-:W-:Y:S02]  /*02e0*/  DFMA R2, R8.reuse, R8.reuse, -R16.reuse ;  /* 0x000000080802722b */ /* 0x1c0fe40000000810 */
[----:B------:R-:W-:-:S06]  /*02f0*/  DFMA R16, R8, R8, R16 ;  /* 0x000000080810722b */ /* 0x000fcc0000000010 */
[----:B------:R-:W-:Y:S02]  /*0300*/  DADD R2, R2, 1 ;  /* 0x3ff0000002027429 */ /* 0x000fe40000000000 */
[----:B---3--:R-:W-:Y:S02]  /*0310*/  DADD R6, R6, -R18 ;  /* 0x0000000006067229 */ /* 0x008fe40000000812 */
[----:B------:R-:W-:Y:S02]  /*0320*/  DADD R16, R16, 1 ;  /* 0x3ff0000010107429 */ /* 0x000fe40000000000 */
[----:B------:R-:W-:Y:S02]  /*0330*/  DFMA R18, -R8, R8, 1 ;  /* 0x3ff000000812742b */ /* 0x000fe40000000108 */
[----:B------:R-:W-:Y:S02]  /*0340*/  DMUL R10, R2, UR10 ;  /* 0x0000000a020a7c28 */ /* 0x000fe40008000000 */
[----:B------:R-:W-:-:S02]  /*0350*/  DMUL R2, R6, R14 ;  /* 0x0000000e06027228 */ /* 0x000fc40000000000 */
[----:B------:R-:W-:Y:S02]  /*0360*/  FSETP.GEU.AND P1, PT, |R7|, 6.5827683646048100446e-37, PT ;  /* 0x036000000700780b */ /* 0x000fe40003f2e200 */
[----:B------:R-:W-:Y:S02]  /*0370*/  DADD R18, R18, R18 ;  /* 0x0000000012127229 */ /* 0x000fe40000000012 */
[----:B------:R-:W-:Y:S02]  /*0380*/  DFMA R16, R16, UR8, R10 ;  /* 0x0000000810107c2b */ /* 0x000fe4000800000a */
[----:B------:R-:W-:Y:S02]  /*0390*/  DFMA R20, -R12, R2, R6 ;  /* 0x000000020c14722b */ /* 0x000fe40000000106 */
[----:B------:R-:W-:-:S04]  /*03a0*/  DMUL R10, R8, 0.25 ;  /* 0x3fd00000080a7828 */ /* 0x000fc80000000000 */
[----:B----4-:R-:W-:Y:S02]  /*03b0*/  DFMA R16, R18, UR6, R16 ;  /* 0x0000000612107c2b */ /* 0x010fe40008000010 */
[----:B------:R-:W-:Y:S02]  /*03c0*/  DFMA R2, R14, R20, R2 ;  /* 0x000000140e02722b */ /* 0x000fe40000000002 */
[C---:B------:R-:W-:Y:S02]  /*03d0*/  DMUL R14, R8.reuse, 1.5 ;  /* 0x3ff80000080e7828 */ /* 0x040fe40000000000 */
[----:B------:R-:W-:Y:S02]  /*03e0*/  DMUL R10, R8, R10 ;  /* 0x0000000a080a7228 */ /* 0x000fe40000000000 */
[----:B------:R-:W-:-:S06]  /*03f0*/  DMUL R16, R16, 2.25 ;  /* 0x4002000010107828 */ /* 0x000fcc0000000000 */
[C---:B------:R-:W-:Y:S02]  /*0400*/  DMUL R10, R8.reuse, R10 ;  /* 0x0000000a080a7228 */ /* 0x040fe40000000000 */
[----:B------:R-:W-:Y:S01]  /*0410*/  DFMA R14, R8, R14, R16 ;  /* 0x0000000e080e722b */ /* 0x000fe20000000010 */
[----:B------:R-:W-:-:S05]  /*0420*/  FFMA R16, RZ, R13, R3 ;  /* 0x0000000dff107223 */ /* 0x000fca0000000003 */
[----:B------:R-:W-:Y:S02]  /*0430*/  FSETP.GT.AND P0, PT, |R16|, 1.469367938527859385e-39, PT ;  /* 0x001000001000780b */ /* 0x000fe40003f04200 */
[----:B------:R-:W-:-:S11]  /*0440*/  DFMA R8, R8, R10, R14 ;  /* 0x0000000a0808722b */ /* 0x000fd6000000000e */
[----:B------:R-:W-:Y:S05]  /*0450*/  @P0 BRA P1, `(.L_x_14) ;  /* 0x0000000000180947 */ /* 0x000fea0000800000 */
[----:B------:R-:W-:Y:S01]  /*0460*/  IMAD.MOV.U32 R14, RZ, RZ, R6 ;  /* 0x000000ffff0e7224 */ /* 0x000fe200078e0006 */
[----:B------:R-:W-:Y:S01]  /*0470*/  MOV R6, 0x4a0 ;  /* 0x000004a000067802 */ /* 0x000fe20000000f00 */
[----:B------:R-:W-:-:S07]  /*0480*/  IMAD.MOV.U32 R15, RZ, RZ, R7 ;  /* 0x000000ffff0f7224 */ /* 0x000fce00078e0007 */
[----:B------:R-:W-:Y:S05]  /*0490*/  CALL.REL.NOINC `($__internal_1_$__cuda_sm20_div_rn_f64_full) ;  /* 0x0000000400587944 */ /* 0x000fea0003c00000 */
[----:B------:R-:W-:Y:S02]  /*04a0*/  IMAD.MOV.U32 R2, RZ, RZ, R10 ;  /* 0x000000ffff027224 */ /* 0x000fe400078e000a */
[----:B------:R-:W-:-:S07]  /*04b0*/  IMAD.MOV.U32 R3, RZ, RZ, R11 ;  /* 0x000000ffff037224 */ /* 0x000fce00078e000b */
.L_x_14:
[----:B------:R-:W-:Y:S05]  /*04c0*/  BSYNC.RECONVERGENT B0 ;  /* 0x0000000000007941 */ /* 0x000fea0003800200 */
.L_x_13:
[C---:B------:R-:W-:Y:S01]  /*04d0*/  VIADD R6, R0.reuse, 0x1 ;  /* 0x0000000100067836 */ /* 0x040fe20000000000 */
[C---:B------:R-:W-:Y:S01]  /*04e0*/  ISETP.GT.U32.AND P0, PT, R0.reuse, 0xfe, PT ;  /* 0x000000fe0000780c */ /* 0x040fe20003f04070 */
[C---:B------:R-:W-:Y:S01]  /*04f0*/  VIADD R7, R0.reuse, 0xffffffff ;  /* 0xffffffff00077836 */ /* 0x040fe20000000000 */
[----:B------:R-:W-:Y:S02]  /*0500*/  ISETP.NE.AND P1, PT, R0, RZ, PT ;  /* 0x000000ff0000720c */ /* 0x000fe40003f25270 */
[----:B------:R-:W-:Y:S02]  /*0510*/  SEL R11, R6, RZ, !P0 ;  /* 0x000000ff060b7207 */ /* 0x000fe40004000000 */
[----:B------:R-:W-:-:S03]  /*0520*/  SEL R13, R7, 0xff, P1 ;  /* 0x000000ff070d7807 */ /* 0x000fc60000800000 */
[----:B------:R-:W-:-:S04]  /*0530*/  IMAD.WIDE.U32 R6, R11, 0x800, R24 ;  /* 0x000008000b067825 */ /* 0x000fc800078e0018 */
[----:B------:R-:W-:Y:S02]  /*0540*/  IMAD.WIDE.U32 R24, R13, 0x800, R24 ;  /* 0x000008000d187825 */ /* 0x000fe400078e0018 */
[----:B------:R-:W0:Y:S02]  /*0550*/  LDC.64 R12, c[0x0][0x398] ;  /* 0x0000e600ff0c7b82 */ /* 0x000e240000000a00 */
[----:B------:R-:W-:-:S04]  /*0560*/  IMAD.WIDE.U32 R6, R5, 0x8, R6 ;  /* 0x0000000805067825 */ /* 0x000fc800078e0006 */
[----:B------:R-:W-:Y:S02]  /*0570*/  IMAD.WIDE.U32 R24, R5, 0x8, R24 ;  /* 0x0000000805187825 */ /* 0x000fe400078e0018 */
[----:B------:R-:W2:Y:S04]  /*0580*/  LDG.E.64 R6, desc[UR4][R6.64] ;  /* 0x0000000406067981 */ /* 0x000ea8000c1e1b00 */
[----:B------:R-:W2:Y:S01]  /*0590*/  LDG.E.64 R14, desc[UR4][R24.64] ;  /* 0x00000004180e7981 */ /* 0x000ea2000c1e1b00 */
[----:B------:R-:W-:Y:S01]  /*05a0*/  IMAD.MOV.U32 R10, RZ, RZ, 0x1 ;  /* 0x00000001ff0a7424 */ /* 0x000fe200078e00ff */
[----:B------:R-:W-:Y:S01]  /*05b0*/  BSSY.RECONVERGENT B0, `(.L_x_15) ;  /* 0x0000014000007945 */ /* 0x000fe20003800200 */
[----:B0-----:R-:W-:-:S06]  /*05c0*/  DADD R12, R12, R12 ;  /* 0x000000000c0c7229 */ /* 0x001fcc000000000c */
[----:B------:R-:W0:Y:S02]  /*05d0*/  MUFU.RCP64H R11, R13 ;  /* 0x0000000d000b7308 */ /* 0x000e240000001800 */
[----:B0-----:R-:W-:-:S08]  /*05e0*/  DFMA R16, -R12, R10, 1 ;  /* 0x3ff000000c10742b */ /* 0x001fd0000000010a */
[----:B------:R-:W-:-:S08]  /*05f0*/  DFMA R16, R16, R16, R16 ;  /* 0x000000101010722b */ /* 0x000fd00000000010 */
[----:B------:R-:W-:-:S08]  /*0600*/  DFMA R16, R10, R16, R10 ;  /* 0x000000100a10722b */ /* 0x000fd0000000000a */
[----:B------:R-:W-:-:S08]  /*0610*/  DFMA R10, -R12, R16, 1 ;  /* 0x3ff000000c0a742b */ /* 0x000fd00000000110 */
[----:B------:R-:W-:Y:S02]  /*0620*/  DFMA R10, R16, R10, R16 ;  /* 0x0000000a100a722b */ /* 0x000fe40000000010 */
[----:B--2---:R-:W-:-:S08]  /*0630*/  DADD R14, R6, -R14 ;  /* 0x00000000060e7229 */ /* 0x004fd0000000080e */
[----:B------:R-:W-:Y:S02]  /*0640*/  DMUL R6, R14, R10 ;  /* 0x0000000a0e067228 */ /* 0x000fe40000000000 */
[----:B------:R-:W-:-:S06]  /*0650*/  FSETP.GEU.AND P1, PT, |R15|, 6.5827683646048100446e-37, PT ;  /* 0x036000000f00780b */ /* 0x000fcc0003f2e200 */
[----:B------:R-:W-:-:S08]  /*0660*/  DFMA R16, -R12, R6, R14 ;  /* 0x000000060c10722b */ /* 0x000fd0000000010e */
[----:B------:R-:W-:-:S10]  /*0670*/  DFMA R6, R10, R16, R6 ;  /* 0x000000100a06722b */ /* 0x000fd40000000006 */
[----:B------:R-:W-:-:S05]  /*0680*/  FFMA R10, RZ, R13, R7 ;  /* 0x0000000dff0a7223 */ /* 0x000fca0000000007 */
[----:B------:R-:W-:-:S13]  /*0690*/  FSETP.GT.AND P0, PT, |R10|, 1.469367938527859385e-39, PT ;  /* 0x001000000a00780b */ /* 0x000fda0003f04200 */
[----:B------:R-:W-:Y:S05]  /*06a0*/  @P0 BRA P1, `(.L_x_16) ;  /* 0x0000000000100947 */ /* 0x000fea0000800000 */
[----:B------:R-:W-:-:S07]  /*06b0*/  MOV R6, 0x6d0 ;  /* 0x000006d000067802 */ /* 0x000fce0000000f00 */
[----:B------:R-:W-:Y:S05]  /*06c0*/  CALL.REL.NOINC `($__internal_1_$__cuda_sm20_div_rn_f64_full) ;  /* 0x0000000000cc7944 */ /* 0x000fea0003c00000 */
[----:B------:R-:W-:Y:S02]  /*06d0*/  IMAD.MOV.U32 R6, RZ, RZ, R10 ;  /* 0x000000ffff067224 */ /* 0x000fe400078e000a */
[----:B------:R-:W-:-:S07]  /*06e0*/  IMAD.MOV.U32 R7, RZ, RZ, R11 ;  /* 0x000000ffff077224 */ /* 0x000fce00078e000b */
.L_x_16:
[----:B------:R-:W-:Y:S05]  /*06f0*/  BSYNC.RECONVERGENT B0 ;  /* 0x0000000000007941 */ /* 0x000fea0003800200 */
.L_x_15:
[----:B------:R-:W0:Y:S01]  /*0700*/  LDC.64 R12, c[0x0][0x380] ;  /* 0x0000e000ff0c7b82 */ /* 0x000e220000000a00 */
[C---:B------:R-:W-:Y:S01]  /*0710*/  VIADD R10, R4.reuse, 0x1 ;  /* 0x00000001040a7836 */ /* 0x040fe20000000000 */
[C---:B------:R-:W-:Y:S01]  /*0720*/  ISETP.GT.U32.AND P0, PT, R4.reuse, 0xfe, PT ;  /* 0x000000fe0400780c */ /* 0x040fe20003f04070 */
[C---:B------:R-:W-:Y:S01]  /*0730*/  VIADD R11, R4.reuse, 0xffffffff ;  /* 0xffffffff040b7836 */ /* 0x040fe20000000000 */
[----:B------:R-:W-:Y:S02]  /*0740*/  ISETP.NE.AND P1, PT, R4, RZ, PT ;  /* 0x000000ff0400720c */ /* 0x000fe40003f25270 */
[----:B------:R-:W-:Y:S02]  /*0750*/  SEL R15, R10, RZ, !P0 ;  /* 0x000000ff0a0f7207 */ /* 0x000fe40004000000 */
[----:B------:R-:W-:-:S03]  /*0760*/  SEL R17, R11, 0xff, P1 ;  /* 0x000000ff0b117807 */ /* 0x000fc60000800000 */
[----:B0-----:R-:W-:-:S04]  /*0770*/  IMAD.WIDE.U32 R10, R15, 0x80000, R12 ;  /* 0x000800000f0a7825 */ /* 0x001fc800078e000c */
[----:B------:R-:W-:-:S04]  /*0780*/  IMAD.WIDE.U32 R12, R17, 0x80000, R12 ;  /* 0x00080000110c7825 */ /* 0x000fc800078e000c */
[----:B------:R-:W-:-:S04]  /*0790*/  IMAD.WIDE.U32 R10, R0, 0x800, R10 ;  /* 0x00000800000a7825 */ /* 0x000fc800078e000a */
[----:B------:R-:W-:-:S04]  /*07a0*/  IMAD.WIDE.U32 R12, R0, 0x800, R12 ;  /* 0x00000800000c7825 */ /* 0x000fc800078e000c */
[----:B------:R-:W-:-:S04]  /*07b0*/  IMAD.WIDE.U32 R16, R5, 0x8, R10 ;  /* 0x0000000805107825 */ /* 0x000fc800078e000a */
[----:B------:R-:W-:Y:S01]  /*07c0*/  IMAD.WIDE.U32 R10, R5, 0x8, R12 ;  /* 0x00000008050a7825 */ /* 0x000fe200078e000c */
[----:B------:R0:W2:Y:S01]  /*07d0*/  LDG.E.64 R14, desc[UR4][R16.64] ;  /* 0x00000004100e7981 */ /* 0x0000a2000c1e1b00 */
[----:B------:R-:W1:Y:S04]  /*07e0*/  LDC.64 R12, c[0x0][0x3a0] ;  /* 0x0000e800ff0c7b82 */ /* 0x000e680000000a00 */
[----:B------:R-:W2:Y:S01]  /*07f0*/  LDG.E.64 R10, desc[UR4][R10.64] ;  /* 0x000000040a0a7981 */ /* 0x000ea2000c1e1b00 */
[----:B------:R-:W-:Y:S01]  /*0800*/  IMAD.MOV.U32 R18, RZ, RZ, 0x1 ;  /* 0x00000001ff127424 */ /* 0x000fe200078e00ff */
[----:B------:R-:W-:Y:S01]  /*0810*/  DMUL R24, R6, R6 ;  /* 0x0000000606187228 */ /* 0x000fe20000000000 */
[----:B------:R-:W-:Y:S01]  /*0820*/  BSSY.RECONVERGENT B0, `(.L_x_17) ;  /* 0x0000015000007945 */ /* 0x000fe20003800200 */
[----:B0-----:R-:W0:Y:S06]  /*0830*/  LDC.64 R16, c[0x0][0x3a8] ;  /* 0x0000ea00ff107b82 */ /* 0x001e2c0000000a00 */
[----:B------:R-:W-:-:S02]  /*0840*/  DFMA R24, R2, R2, R24 ;  /* 0x000000020218722b */ /* 0x000fc40000000018 */
[----:B-1----:R-:W-:-:S06]  /*0850*/  DADD R12, R12, R12 ;  /* 0x000000000c0c7229 */ /* 0x002fcc000000000c */
[----:B------:R-:W1:Y:S01]  /*0860*/  MUFU.RCP64H R19, R13 ;  /* 0x0000000d00137308 */ /* 0x000e620000001800 */
[----:B0-----:R-:W-:Y:S02]  /*0870*/  DMUL R2, R16, 0.5 ;  /* 0x3fe0000010027828 */ /* 0x001fe40000000000 */
[----:B-1----:R-:W-:-:S08]  /*0880*/  DFMA R20, -R12, R18, 1 ;  /* 0x3ff000000c14742b */ /* 0x002fd00000000112 */
        /* <DEDUP_REMOVED lines=14> */
.L_x_18:
[----:B------:R-:W-:Y:S05]  /*0970*/  BSYNC.RECONVERGENT B0 ;  /* 0x0000000000007941 */ /* 0x000fea0003800200 */
.L_x_17:
[----:B------:R-:W0:Y:S01]  /*0980*/  LDC.64 R6, c[0x0][0x388] ;  /* 0x0000e200ff067b82 */ /* 0x000e220000000a00 */
[----:B------:R-:W-:-:S08]  /*0990*/  DFMA R24, R10, R10, R24 ;  /* 0x0000000a0a18722b */ /* 0x000fd00000000018 */
[----:B------:R-:W-:Y:S01]  /*09a0*/  DFMA R2, R24, R2, R8 ;  /* 0x000000021802722b */ /* 0x000fe20000000008 */
[----:B0-----:R-:W-:-:S04]  /*09b0*/  IMAD.WIDE.U32 R6, R4, 0x80000, R6 ;  /* 0x0008000004067825 */ /* 0x001fc800078e0006 */
[----:B------:R-:W-:-:S04]  /*09c0*/  IMAD.WIDE.U32 R6, R0, 0x800, R6 ;  /* 0x0000080000067825 */ /* 0x000fc800078e0006 */
[----:B------:R-:W-:-:S05]  /*09d0*/  IMAD.WIDE.U32 R6, R5, 0x8, R6 ;  /* 0x0000000805067825 */ /* 0x000fca00078e0006 */
[----:B------:R-:W-:Y:S01]  /*09e0*/  STG.E.64 desc[UR4][R6.64], R2 ;  /* 0x0000000206007986 */ /* 0x000fe2000c101b04 */
[----:B------:R-:W-:Y:S05]  /*09f0*/  EXIT ;  /* 0x000000000000794d */ /* 0x000fea0003800000 */
        .weak           $__internal_1_$__cuda_sm20_div_rn_f64_full
        .type           $__internal_1_$__cuda_sm20_div_rn_f64_full,@function
        .size           $__internal_1_$__cuda_sm20_div_rn_f64_full,(.L_x_38 - $__internal_1_$__cuda_sm20_div_rn_f64_full)
$__internal_1_$__cuda_sm20_div_rn_f64_full:
[C---:B------:R-:W-:Y:S01]  /*0a00*/  FSETP.GEU.AND P0, PT, |R13|.reuse, 1.469367938527859385e-39, PT ;  /* 0x001000000d00780b */ /* 0x040fe20003f0e200 */
[----:B------:R-:W-:Y:S01]  /*0a10*/  IMAD.MOV.U32 R16, RZ, RZ, 0x1 ;  /* 0x00000001ff107424 */ /* 0x000fe200078e00ff */
[----:B------:R-:W-:Y:S01]  /*0a20*/  LOP3.LUT R10, R13, 0x800fffff, RZ, 0xc0, !PT ;  /* 0x800fffff0d0a7812 */ /* 0x000fe200078ec0ff */
[----:B------:R-:W-:Y:S01]  /*0a30*/  IMAD.MOV.U32 R26, RZ, RZ, 0x1ca00000 ;  /* 0x1ca00000ff1a7424 */ /* 0x000fe200078e00ff */
[C---:B------:R-:W-:Y:S01]  /*0a40*/  FSETP.GEU.AND P2, PT, |R15|.reuse, 1.469367938527859385e-39, PT ;  /* 0x001000000f00780b */ /* 0x040fe20003f4e200 */
[----:B------:R-:W-:Y:S01]  /*0a50*/  BSSY.RECONVERGENT B1, `(.L_x_19) ;  /* 0x0000052000017945 */ /* 0x000fe20003800200 */
[----:B------:R-:W-:Y:S01]  /*0a60*/  LOP3.LUT R11, R10, 0x3ff00000, RZ, 0xfc, !PT ;  /* 0x3ff000000a0b7812 */ /* 0x000fe200078efcff */
[----:B------:R-:W-:Y:S01]  /*0a70*/  IMAD.MOV.U32 R10, RZ, RZ, R12 ;  /* 0x000000ffff0a7224 */ /* 0x000fe200078e000c */
[----:B------:R-:W-:Y:S02]  /*0a80*/  LOP3.LUT R7, R15, 0x7ff00000, RZ, 0xc0, !PT ;  /* 0x7ff000000f077812 */ /* 0x000fe400078ec0ff */
[----:B------:R-:W-:-:S03]  /*0a90*/  LOP3.LUT R28, R13, 0x7ff00000, RZ, 0xc0, !PT ;  /* 0x7ff000000d1c7812 */ /* 0x000fc600078ec0ff */
[----:B------:R-:W-:Y:S01]  /*0aa0*/  @!P0 DMUL R10, R12, 8.98846567431157953865e+307 ;  /* 0x7fe000000c0a8828 */ /* 0x000fe20000000000 */
[----:B------:R-:W-:-:S03]  /*0ab0*/  ISETP.GE.U32.AND P1, PT, R7, R28, PT ;  /* 0x0000001c0700720c */ /* 0x000fc60003f26070 */
[----:B------:R-:W-:Y:S01]  /*0ac0*/  @!P2 LOP3.LUT R18, R13, 0x7ff00000, RZ, 0xc0, !PT ;  /* 0x7ff000000d12a812 */ /* 0x000fe200078ec0ff */
[----:B------:R-:W-:Y:S01]  /*0ad0*/  @!P2 IMAD.MOV.U32 R22, RZ, RZ, RZ ;  /* 0x000000ffff16a224 */ /* 0x000fe200078e00ff */
[----:B------:R-:W0:Y:S02]  /*0ae0*/  MUFU.RCP64H R17, R11 ;  /* 0x0000000b00117308 */ /* 0x000e240000001800 */
[----:B------:R-:W-:Y:S02]  /*0af0*/  @!P2 ISETP.GE.U32.AND P3, PT, R7, R18, PT ;  /* 0x000000120700a20c */ /* 0x000fe40003f66070 */
[----:B------:R-:W-:Y:S02]  /*0b00*/  @!P0 LOP3.LUT R28, R11, 0x7ff00000, RZ, 0xc0, !PT ;  /* 0x7ff000000b1c8812 */ /* 0x000fe400078ec0ff */
[----:B------:R-:W-:Y:S01]  /*0b10*/  @!P2 SEL R19, R26, 0x63400000, !P3 ;  /* 0x634000001a13a807 */ /* 0x000fe20005800000 */
[----:B0-----:R-:W-:-:S08]  /*0b20*/  DFMA R20, R16, -R10, 1 ;  /* 0x3ff000001014742b */ /* 0x001fd0000000080a */
[----:B------:R-:W-:-:S08]  /*0b30*/  DFMA R20, R20, R20, R20 ;  /* 0x000000141414722b */ /* 0x000fd00000000014 */
[----:B------:R-:W-:Y:S01]  /*0b40*/  DFMA R20, R16, R20, R16 ;  /* 0x000000141014722b */ /* 0x000fe20000000010 */
[--C-:B------:R-:W-:Y:S02]  /*0b50*/  @!P2 LOP3.LUT R16, R19, 0x80000000, R15.reuse, 0xf8, !PT ;  /* 0x800000001310a812 */ /* 0x100fe400078ef80f */
[----:B------:R-:W-:Y:S02]  /*0b60*/  SEL R17, R26, 0x63400000, !P1 ;  /* 0x634000001a117807 */ /* 0x000fe40004800000 */
[----:B------:R-:W-:Y:S01]  /*0b70*/  @!P2 LOP3.LUT R23, R16, 0x100000, RZ, 0xfc, !PT ;  /* 0x001000001017a812 */ /* 0x000fe200078efcff */
[----:B------:R-:W-:Y:S02]  /*0b80*/  IMAD.MOV.U32 R16, RZ, RZ, R14 ;  /* 0x000000ffff107224 */ /* 0x000fe400078e000e */
[----:B------:R-:W-:Y:S01]  /*0b90*/  DFMA R18, R20, -R10, 1 ;  /* 0x3ff000001412742b */ /* 0x000fe2000000080a */
[----:B------:R-:W-:-:S06]  /*0ba0*/  LOP3.LUT R17, R17, 0x800fffff, R15, 0xf8, !PT ;  /* 0x800fffff11117812 */ /* 0x000fcc00078ef80f */
[----:B------:R-:W-:Y:S02]  /*0bb0*/  @!P2 DFMA R16, R16, 2, -R22 ;  /* 0x400000001010a82b */ /* 0x000fe40000000816 */
[----:B------:R-:W-:-:S08]  /*0bc0*/  DFMA R18, R20, R18, R20 ;  /* 0x000000121412722b */ /* 0x000fd00000000014 */
[----:B------:R-:W-:-:S08]  /*0bd0*/  DMUL R20, R18, R16 ;  /* 0x0000001012147228 */ /* 0x000fd00000000000 */
[----:B------:R-:W-:-:S08]  /*0be0*/  DFMA R22, R20, -R10, R16 ;  /* 0x8000000a1416722b */ /* 0x000fd00000000010 */
[----:B------:R-:W-:Y:S01]  /*0bf0*/  DFMA R22, R18, R22, R20 ;  /* 0x000000161216722b */ /* 0x000fe20000000014 */
[----:B------:R-:W-:Y:S01]  /*0c00*/  IMAD.MOV.U32 R18, RZ, RZ, R7 ;  /* 0x000000ffff127224 */ /* 0x000fe200078e0007 */
[----:B------:R-:W-:-:S05]  /*0c10*/  @!P2 LOP3.LUT R18, R17, 0x7ff00000, RZ, 0xc0, !PT ;  /* 0x7ff000001112a812 */ /* 0x000fca00078ec0ff */
[----:B------:R-:W-:-:S05]  /*0c20*/  VIADD R19, R18, 0xffffffff ;  /* 0xffffffff12137836 */ /* 0x000fca0000000000 */
[----:B------:R-:W-:Y:S01]  /*0c30*/  ISETP.GT.U32.AND P0, PT, R19, 0x7feffffe, PT ;  /* 0x7feffffe1300780c */ /* 0x000fe20003f04070 */
[----:B------:R-:W-:-:S05]  /*0c40*/  VIADD R19, R28, 0xffffffff ;  /* 0xffffffff1c137836 */ /* 0x000fca0000000000 */
[----:B------:R-:W-:-:S13]  /*0c50*/  ISETP.GT.U32.OR P0, PT, R19, 0x7feffffe, P0 ;  /* 0x7feffffe1300780c */ /* 0x000fda0000704470 */
[----:B------:R-:W-:Y:S05]  /*0c60*/  @P0 BRA `(.L_x_20) ;  /* 0x00000000006c0947 */ /* 0x000fea0003800000 */
[----:B------:R-:W-:-:S04]  /*0c70*/  LOP3.LUT R18, R13, 0x7ff00000, RZ, 0xc0, !PT ;  /* 0x7ff000000d127812 */ /* 0x000fc800078ec0ff */
[CC--:B------:R-:W-:Y:S02]  /*0c80*/  VIADDMNMX R14, R7.reuse, -R18.reuse, 0xb9600000, !PT ;  /* 0xb9600000070e7446 */ /* 0x0c0fe40007800912 */
[----:B------:R-:W-:Y:S02]  /*0c90*/  ISETP.GE.U32.AND P0, PT, R7, R18, PT ;  /* 0x000000120700720c */ /* 0x000fe40003f06070 */
[----:B------:R-:W-:Y:S01]  /*0ca0*/  VIMNMX R7, PT, PT, R14, 0x46a00000, PT ;  /* 0x46a000000e077848 */ /* 0x000fe20003fe0100 */
[----:B------:R-:W-:Y:S01]  /*0cb0*/  IMAD.MOV.U32 R14, RZ, RZ, RZ ;  /* 0x000000ffff0e7224 */ /* 0x000fe200078e00ff */
[----:B------:R-:W-:-:S05]  /*0cc0*/  SEL R26, R26, 0x63400000, !P0 ;  /* 0x634000001a1a7807 */ /* 0x000fca0004000000 */
[----:B------:R-:W-:-:S04]  /*0cd0*/  IMAD.IADD R7, R7, 0x1, -R26 ;  /* 0x0000000107077824 */ /* 0x000fc800078e0a1a */
[----:B------:R-:W-:-:S06]  /*0ce0*/  VIADD R15, R7, 0x7fe00000 ;  /* 0x7fe00000070f7836 */ /* 0x000fcc0000000000 */
[----:B------:R-:W-:-:S10]  /*0cf0*/  DMUL R20, R22, R14 ;  /* 0x0000000e16147228 */ /* 0x000fd40000000000 */
[----:B------:R-:W-:-:S13]  /*0d00*/  FSETP.GTU.AND P0, PT, |R21|, 1.469367938527859385e-39, PT ;  /* 0x001000001500780b */ /* 0x000fda0003f0c200 */
[----:B------:R-:W-:Y:S05]  /*0d10*/  @P0 BRA `(.L_x_21) ;  /* 0x0000000000940947 */ /* 0x000fea0003800000 */
[----:B------:R-:W-:Y:S01]  /*0d20*/  DFMA R10, R22, -R10, R16 ;  /* 0x8000000a160a722b */ /* 0x000fe20000000010 */
[----:B------:R-:W-:-:S09]  /*0d30*/  IMAD.MOV.U32 R14, RZ, RZ, RZ ;  /* 0x000000ffff0e7224 */ /* 0x000fd200078e00ff */
        /* <DEDUP_REMOVED lines=14> */
.L_x_20:
        /* <DEDUP_REMOVED lines=12> */
[----:B------:R-:W-:Y:S02]  /*0ee0*/  @!P0 IMAD.MOV.U32 R20, RZ, RZ, RZ ;  /* 0x000000ffff148224 */ /* 0x000fe400078e00ff */
[----:B------:R-:W-:Y:S02]  /*0ef0*/  @P0 IMAD.MOV.U32 R20, RZ, RZ, RZ ;  /* 0x000000ffff140224 */ /* 0x000fe400078e00ff */
[----:B------:R-:W-:Y:S01]  /*0f00*/  @P0 IMAD.MOV.U32 R21, RZ, RZ, R7 ;  /* 0x000000ffff150224 */ /* 0x000fe200078e0007 */
[----:B------:R-:W-:Y:S06]  /*0f10*/  BRA `(.L_x_21) ;  /* 0x0000000000147947 */ /* 0x000fec0003800000 */
.L_x_23:
[----:B------:R-:W-:Y:S01]  /*0f20*/  LOP3.LUT R21, R13, 0x80000, RZ, 0xfc, !PT ;  /* 0x000800000d157812 */ /* 0x000fe200078efcff */
[----:B------:R-:W-:Y:S01]  /*0f30*/  IMAD.MOV.U32 R20, RZ, RZ, R12 ;  /* 0x000000ffff147224 */ /* 0x000fe200078e000c */
[----:B------:R-:W-:Y:S06]  /*0f40*/  BRA `(.L_x_21) ;  /* 0x0000000000087947 */ /* 0x000fec0003800000 */
.L_x_22:
[----:B------:R-:W-:Y:S01]  /*0f50*/  LOP3.LUT R21, R15, 0x80000, RZ, 0xfc, !PT ;  /* 0x000800000f157812 */ /* 0x000fe200078efcff */
[----:B------:R-:W-:-:S07]  /*0f60*/  IMAD.MOV.U32 R20, RZ, RZ, R14 ;  /* 0x000000ffff147224 */ /* 0x000fce00078e000e */
.L_x_21:
[----:B------:R-:W-:Y:S05]  /*0f70*/  BSYNC.RECONVERGENT B1 ;  /* 0x0000000000017941 */ /* 0x000fea0003800200 */
.L_x_19:
[----:B------:R-:W-:Y:S02]  /*0f80*/  IMAD.MOV.U32 R7, RZ, RZ, 0x0 ;  /* 0x00000000ff077424 */ /* 0x000fe400078e00ff */
[----:B------:R-:W-:Y:S02]  /*0f90*/  IMAD.MOV.U32 R10, RZ, RZ, R20 ;  /* 0x000000ffff0a7224 */ /* 0x000fe400078e0014 */
[----:B------:R-:W-:Y:S01]  /*0fa0*/  IMAD.MOV.U32 R11, RZ, RZ, R21 ;  /* 0x000000ffff0b7224 */ /* 0x000fe200078e0015 */
[----:B------:R-:W-:Y:S06]  /*0fb0*/  RET.REL.NODEC R6 `(_Z25localFreeEnergyFunctionalPA256_A256_KdPA256_A256_dddddddd) ;  /* 0xfffffff006107950 */ /* 0x000fec0003c3ffff */
.L_x_24:
        /* <DEDUP_REMOVED lines=12> */
.L_x_38:


//--------------------- .text._Z17chemicalPotentialPA256_A256_KdPA256_A256_dddddddd --------------------------
	.section	.text._Z17chemicalPotentialPA256_A256_KdPA256_A256_dddddddd,"ax",@progbits
	.align	128
        .global         _Z17chemicalPotentialPA256_A256_KdPA256_A256_dddddddd
        .type           _Z17chemicalPotentialPA256_A256_KdPA256_A256_dddddddd,@function
        .size           _Z17chemicalPotentialPA256_A256_KdPA256_A256_dddddddd,(.L_x_39 - _Z17chemicalPotentialPA256_A256_KdPA256_A256_dddddddd)
        .other          _Z17chemicalPotentialPA256_A256_KdPA256_A256_dddddddd,@"STO_CUDA_ENTRY STV_DEFAULT"
_Z17chemicalPotentialPA256_A256_KdPA256_A256_dddddddd:
.text._Z17chemicalPotentialPA256_A256_KdPA256_A256_dddddddd:
        /* <DEDUP_REMOVED lines=22> */
[----:B------:R-:W-:Y:S01]  /*0160*/  ISETP.NE.AND P1, PT, R7, RZ, PT ;  /* 0x000000ff0700720c */ /* 0x000fe20003f25270 */
[----:B------:R-:W2:Y:S01]  /*0170*/  LDCU.128 UR8, c[0x0][0x3b0] ;  /* 0x00007600ff0877ac */ /* 0x000ea20008000c00 */
[----:B------:R-:W-:Y:S01]  /*0180*/  SEL R11, R8, RZ, !P0 ;  /* 0x000000ff080b7207 */ /* 0x000fe20004000000 */
[----:B------:R-:W3:Y:S01]  /*0190*/  LDC.64 R16, c[0x0][0x390] ;  /* 0x0000e400ff107b82 */ /* 0x000ee20000000a00 */
[----:B------:R-:W-:Y:S01]  /*01a0*/  SEL R13, R9, 0xff, P1 ;  /* 0x000000ff090d7807 */ /* 0x000fe20000800000 */
[----:B------:R-:W4:Y:S01]  /*01b0*/  LDCU.64 UR6, c[0x0][0x3c0] ;  /* 0x00007800ff0677ac */ /* 0x000f220008000a00 */
[----:B0-----:R-:W-:-:S04]  /*01c0*/  IMAD.WIDE.U32 R4, R6, 0x80000, R4 ;  /* 0x0008000006047825 */ /* 0x001fc800078e0004 */
[----:B------:R-:W-:-:S04]  /*01d0*/  IMAD.WIDE.U32 R2, R0, 0x800, R4 ;  /* 0x0000080000027825 */ /* 0x000fc800078e0004 */
[----:B------:R-:W-:-:S04]  /*01e0*/  IMAD.WIDE.U32 R8, R11, 0x8, R2 ;  /* 0x000000080b087825 */ /* 0x000fc800078e0002 */
[--C-:B------:R-:W-:Y:S02]  /*01f0*/  IMAD.WIDE.U32 R10, R13, 0x8, R2.reuse ;  /* 0x000000080d0a7825 */ /* 0x100fe400078e0002 */
[----:B-1----:R-:W5:Y:S02]  /*0200*/  LDG.E.64 R8, desc[UR4][R8.64] ;  /* 0x0000000408087981 */ /* 0x002f64000c1e1b00 */
[----:B------:R-:W-:Y:S02]  /*0210*/  IMAD.WIDE.U32 R14, R7, 0x8, R2 ;  /* 0x00000008070e7825 */ /* 0x000fe400078e0002 */
[----:B------:R-:W5:Y:S04]  /*0220*/  LDG.E.64 R10, desc[UR4][R10.64] ;  /* 0x000000040a0a7981 */ /* 0x000f68000c1e1b00 */
[----:B------:R-:W2:Y:S01]  /*0230*/  LDG.E.64 R14, desc[UR4][R14.64] ;  /* 0x000000040e0e7981 */ /* 0x000ea2000c1e1b00 */
[----:B---3--:R-:W-:-:S06]  /*0240*/  DMUL R16, R16, R16 ;  /* 0x0000001010107228 */ /* 0x008fcc0000000000 */
[----:B------:R-:W0:Y:S01]  /*0250*/  MUFU.RCP64H R3, R17 ;  /* 0x0000001100037308 */ /* 0x000e220000001800 */
[----:B------:R-:W-:-:S06]  /*0260*/  IMAD.MOV.U32 R2, RZ, RZ, 0x1 ;  /* 0x00000001ff027424 */ /* 0x000fcc00078e00ff */
[----:B0-----:R-:W-:-:S08]  /*0270*/  DFMA R12, -R16, R2, 1 ;  /* 0x3ff00000100c742b */ /* 0x001fd00000000102 */
[----:B------:R-:W-:-:S08]  /*0280*/  DFMA R12, R12, R12, R12 ;  /* 0x0000000c0c0c722b */ /* 0x000fd0000000000c */
[----:B------:R-:W-:-:S08]  /*0290*/  DFMA R2, R2, R12, R2 ;  /* 0x0000000c0202722b */ /* 0x000fd00000000002 */
[----:B------:R-:W-:-:S08]  /*02a0*/  DFMA R18, -R16, R2, 1 ;  /* 0x3ff000001012742b */ /* 0x000fd00000000102 */
[----:B------:R-:W-:Y:S01]  /*02b0*/  DFMA R20, R2, R18, R2 ;  /* 0x000000120214722b */ /* 0x000fe20000000002 */
[C---:B------:R-:W-:Y:S01]  /*02c0*/  VIADD R31, R0.reuse, 0x1 ;  /* 0x00000001001f7836 */ /* 0x040fe20000000000 */
[C---:B------:R-:W-:Y:S01]  /*02d0*/  ISETP.GT.U32.AND P0, PT, R0.reuse, 0xfe, PT ;  /* 0x000000fe0000780c */ /* 0x040fe20003f04070 */
[----:B------:R-:W-:Y:S01]  /*02e0*/  VIADD R33, R0, 0xffffffff ;  /* 0xffffffff00217836 */ /* 0x000fe20000000000 */
[----:B------:R-:W-:Y:S01]  /*02f0*/  ISETP.GT.U32.AND P1, PT, R6, 0xfe, PT ;  /* 0x000000fe0600780c */ /* 0x000fe20003f24070 */
[----:B------:R-:W-:Y:S01]  /*0300*/  BSSY.RECONVERGENT B0, `(.L_x_25) ;  /* 0x0000024000007945 */ /* 0x000fe20003800200 */
[----:B------:R-:W-:Y:S02]  /*0310*/  ISETP.NE.AND P2, PT, R0, RZ, PT ;  /* 0x000000ff0000720c */ /* 0x000fe40003f45270 */
[----:B------:R-:W-:Y:S02]  /*0320*/  ISETP.NE.AND P3, PT, R6, RZ, PT ;  /* 0x000000ff0600720c */ /* 0x000fe40003f65270 */
[----:B------:R-:W-:-:S02]  /*0330*/  SEL R31, R31, RZ, !P0 ;  /* 0x000000ff1f1f7207 */ /* 0x000fc40004000000 */
[----:B------:R-:W-:Y:S01]  /*0340*/  SEL R33, R33, 0xff, P2 ;  /* 0x000000ff21217807 */ /* 0x000fe20001000000 */
[----:B-----5:R-:W-:Y:S02]  /*0350*/  DADD R10, R8, R10 ;  /* 0x00000000080a7229 */ /* 0x020fe4000000000a */
[C---:B--2---:R-:W-:Y:S02]  /*0360*/  DADD R8, R14.reuse, -1 ;  /* 0xbff000000e087429 */ /* 0x044fe40000000000 */
[C---:B------:R-:W-:Y:S02]  /*0370*/  DADD R12, R14.reuse, R14 ;  /* 0x000000000e0c7229 */ /* 0x040fe4000000000e */
[----:B------:R-:W-:-:S04]  /*0380*/  DADD R2, R14, 1 ;  /* 0x3ff000000e027429 */ /* 0x000fc80000000000 */
[----:B------:R-:W-:Y:S02]  /*0390*/  DMUL R8, R8, UR10 ;  /* 0x0000000a08087c28 */ /* 0x000fe40008000000 */
[----:B------:R-:W-:-:S06]  /*03a0*/  DADD R18, -R12, R10 ;  /* 0x000000000c127229 */ /* 0x000fcc000000010a */
[----:B------:R-:W-:Y:S02]  /*03b0*/  DFMA R2, R2, UR8, R8 ;  /* 0x0000000802027c2b */ /* 0x000fe40008000008 */
[----:B------:R-:W-:-:S06]  /*03c0*/  DMUL R10, R18, R20 ;  /* 0x00000014120a7228 */ /* 0x000fcc0000000000 */
[----:B----4-:R-:W-:Y:S02]  /*03d0*/  DFMA R2, -R12, UR6, R2 ;  /* 0x000000060c027c2b */ /* 0x010fe40008000102 */
[----:B------:R-:W-:-:S06]  /*03e0*/  DFMA R22, -R16, R10, R18 ;  /* 0x0000000a1016722b */ /* 0x000fcc0000000112 */
[----:B------:R-:W-:Y:S02]  /*03f0*/  DMUL R8, R2, 4.5 ;  /* 0x4012000002087828 */ /* 0x000fe40000000000 */
[----:B------:R-:W-:Y:S01]  /*0400*/  DFMA R2, R20, R22, R10 ;  /* 0x000000161402722b */ /* 0x000fe2000000000a */
[----:B------:R-:W-:Y:S01]  /*0410*/  FSETP.GEU.AND P5, PT, |R19|, 6.5827683646048100446e-37, PT ;  /* 0x036000001300780b */ /* 0x000fe20003fae200 */
[----:B------:R-:W-:-:S08]  /*0420*/  DMUL R10, R14, R14 ;  /* 0x0000000e0e0a7228 */ /* 0x000fd00000000000 */
[----:B------:R-:W-:Y:S01]  /*0430*/  FFMA R20, RZ, R17, R3 ;  /* 0x00000011ff147223 */ /* 0x000fe20000000003 */
[----:B------:R-:W-:-:S04]  /*0440*/  DFMA R8, R14, 3, R8 ;  /* 0x400800000e08782b */ /* 0x000fc80000000008 */
[----:B------:R-:W-:-:S04]  /*0450*/  FSETP.GT.AND P4, PT, |R20|, 1.469367938527859385e-39, PT ;  /* 0x001000001400780b */ /* 0x000fc80003f84200 */
[----:B------:R-:W-:Y:S01]  /*0460*/  DFMA R14, R14, R10, R8 ;  /* 0x0000000a0e0e722b */ /* 0x000fe20000000008 */
[C---:B------:R-:W-:Y:S02]  /*0470*/  VIADD R9, R6.reuse, 0x1 ;  /* 0x0000000106097836 */ /* 0x040fe40000000000 */
[----:B------:R-:W-:-:S03]  /*0480*/  VIADD R10, R6, 0xffffffff ;  /* 0xffffffff060a7836 */ /* 0x000fc60000000000 */
[----:B------:R-:W-:Y:S02]  /*0490*/  SEL R9, R9, RZ, !P1 ;  /* 0x000000ff09097207 */ /* 0x000fe40004800000 */
[----:B------:R-:W-:Y:S01]  /*04a0*/  SEL R10, R10, 0xff, P3 ;  /* 0x000000ff0a0a7807 */ /* 0x000fe20001800000 */
[----:B------:R-:W-:Y:S06]  /*04b0*/  @P4 BRA P5, `(.L_x_26) ;  /* 0x0000000000204947 */ /* 0x000fec0002800000 */
[----:B------:R-:W-:Y:S01]  /*04c0*/  IMAD.MOV.U32 R20, RZ, RZ, R18 ;  /* 0x000000ffff147224 */ /* 0x000fe200078e0012 */
[----:B------:R-:W-:Y:S01]  /*04d0*/  MOV R18, R16 ;  /* 0x0000001000127202 */ /* 0x000fe20000000f00 */
[----:B------:R-:W-:Y:S01]  /*04e0*/  IMAD.MOV.U32 R21, RZ, RZ, R19 ;  /* 0x000000ffff157224 */ /* 0x000fe200078e0013 */
[----:B------:R-:W-:Y:S01]  /*04f0*/  MOV R8, 0x520 ;  /* 0x0000052000087802 */ /* 0x000fe20000000f00 */
[----:B------:R-:W-:-:S07]  /*0500*/  IMAD.MOV.U32 R19, RZ, RZ, R17 ;  /* 0x000000ffff137224 */ /* 0x000fce00078e0011 */
[----:B------:R-:W-:Y:S05]  /*0510*/  CALL.REL.NOINC `($__internal_2_$__cuda_sm20_div_rn_f64_full) ;  /* 0x0000000400407944 */ /* 0x000fea0003c00000 */
[----:B------:R-:W-:Y:S02]  /*0520*/  IMAD.MOV.U32 R2, RZ, RZ, R24 ;  /* 0x000000ffff027224 */ /* 0x000fe400078e0018 */
[----:B------:R-:W-:-:S07]  /*0530*/  IMAD.MOV.U32 R3, RZ, RZ, R25 ;  /* 0x000000ffff037224 */ /* 0x000fce00078e0019 */
.L_x_26:
[----:B------:R-:W-:Y:S05]  /*0540*/  BSYNC.RECONVERGENT B0 ;  /* 0x0000000000007941 */ /* 0x000fea0003800200 */
.L_x_25:
        /* <DEDUP_REMOVED lines=25> */
[----:B------:R-:W-:Y:S01]  /*06e0*/  IMAD.MOV.U32 R18, RZ, RZ, R16 ;  /* 0x000000ffff127224 */ /* 0x000fe200078e0010 */
[----:B------:R-:W-:Y:S01]  /*06f0*/  MOV R8, 0x720 ;  /* 0x0000072000087802 */ /* 0x000fe20000000f00 */
[----:B------:R-:W-:-:S07]  /*0700*/  IMAD.MOV.U32 R19, RZ, RZ, R17 ;  /* 0x000000ffff137224 */ /* 0x000fce00078e0011 */
[----:B------:R-:W-:Y:S05]  /*0710*/  CALL.REL.NOINC `($__internal_2_$__cuda_sm20_div_rn_f64_full) ;  /* 0x0000000000c07944 */ /* 0x000fea0003c00000 */
[----:B------:R-:W-:Y:S01]  /*0720*/  IMAD.MOV.U32 R4, RZ, RZ, R24 ;  /* 0x000000ffff047224 */ /* 0x000fe200078e0018 */
[----:B------:R-:W-:-:S07]  /*0730*/  MOV R5, R25 ;  /* 0x0000001900057202 */ /* 0x000fce0000000f00 */
.L_x_28:
[----:B------:R-:W-:Y:S05]  /*0740*/  BSYNC.RECONVERGENT B0 ;  /* 0x0000000000007941 */ /* 0x000fea0003800200 */
.L_x_27:
[----:B------:R-:W0:Y:S02]  /*0750*/  LDC.64 R16, c[0x0][0x380] ;  /* 0x0000e000ff107b82 */ /* 0x000e240000000a00 */
        /* <DEDUP_REMOVED lines=31> */
[----:B------:R-:W-:Y:S02]  /*0950*/  IMAD.MOV.U32 R8, RZ, RZ, R24 ;  /* 0x000000ffff087224 */ /* 0x000fe400078e0018 */
[----:B------:R-:W-:-:S07]  /*0960*/  IMAD.MOV.U32 R9, RZ, RZ, R25 ;  /* 0x000000ffff097224 */ /* 0x000fce00078e0019 */
.L_x_30:
[----:B------:R-:W-:Y:S05]  /*0970*/  BSYNC.RECONVERGENT B0 ;  /* 0x0000000000007941 */ /* 0x000fea0003800200 */
.L_x_29:
[----:B------:R-:W0:Y:S01]  /*0980*/  LDC.64 R10, c[0x0][0x388] ;  /* 0x0000e200ff0a7b82 */ /* 0x000e220000000a00 */
[----:B------:R-:W1:Y:S01]  /*0990*/  LDCU.64 UR6, c[0x0][0x3a8] ;  /* 0x00007500ff0677ac */ /* 0x000e620008000a00 */
[----:B------:R-:W-:-:S08]  /*09a0*/  DADD R2, R4, R2 ;  /* 0x0000000004027229 */ /* 0x000fd00000000002 */
[----:B------:R-:W-:-:S08]  /*09b0*/  DADD R2, R2, R8 ;  /* 0x0000000002027229 */ /* 0x000fd00000000008 */
[----:B-1----:R-:W-:Y:S01]  /*09c0*/  DFMA R2, -R2, UR6, R14 ;  /* 0x0000000602027c2b */ /* 0x002fe2000800010e */
[----:B0-----:R-:W-:-:S04]  /*09d0*/  IMAD.WIDE.U32 R4, R6, 0x80000, R10 ;  /* 0x0008000006047825 */ /* 0x001fc800078e000a */
[----:B------:R-:W-:-:S04]  /*09e0*/  IMAD.WIDE.U32 R4, R0, 0x800, R4 ;  /* 0x0000080000047825 */ /* 0x000fc800078e0004 */
[----:B------:R-:W-:-:S05]  /*09f0*/  IMAD.WIDE.U32 R4, R7, 0x8, R4 ;  /* 0x0000000807047825 */ /* 0x000fca00078e0004 */
[----:B------:R-:W-:Y:S01]  /*0a00*/  STG.E.64 desc[UR4][R4.64], R2 ;  /* 0x0000000204007986 */ /* 0x000fe2000c101b04 */
[----:B------:R-:W-:Y:S05]  /*0a10*/  EXIT ;  /* 0x000000000000794d */ /* 0x000fea0003800000 */
        .weak           $__internal_2_$__cuda_sm20_div_rn_f64_full
        .type           $__internal_2_$__cuda_sm20_div_rn_f64_full,@function
        .size           $__internal_2_$__cuda_sm20_div_rn_f64_full,(.L_x_39 - $__internal_2_$__cuda_sm20_div_rn_f64_full)
$__internal_2_$__cuda_sm20_div_rn_f64_full:
[C---:B------:R-:W-:Y:S01]  /*0a20*/  FSETP.GEU.AND P0, PT, |R19|.reuse, 1.469367938527859385e-39, PT ;  /* 0x001000001300780b */ /* 0x040fe20003f0e200 */
[----:B------:R-:W-:Y:S01]  /*0a30*/  IMAD.MOV.U32 R22, RZ, RZ, 0x1 ;  /* 0x00000001ff167424 */ /* 0x000fe200078e00ff */
[----:B------:R-:W-:Y:S01]  /*0a40*/  LOP3.LUT R16, R19, 0x800fffff, RZ, 0xc0, !PT ;  /* 0x800fffff13107812 */ /* 0x000fe200078ec0ff */
[----:B------:R-:W-:Y:S01]  /*0a50*/  BSSY.RECONVERGENT B1, `(.L_x_31) ;  /* 0x0000054000017945 */ /* 0x000fe20003800200 */
[C---:B------:R-:W-:Y:S02]  /*0a60*/  FSETP.GEU.AND P2, PT, |R21|.reuse, 1.469367938527859385e-39, PT ;  /* 0x001000001500780b */ /* 0x040fe40003f4e200 */
[----:B------:R-:W-:Y:S01]  /*0a70*/  LOP3.LUT R17, R16, 0x3ff00000, RZ, 0xfc, !PT ;  /* 0x3ff0000010117812 */ /* 0x000fe200078efcff */
[----:B------:R-:W-:Y:S01]  /*0a80*/  IMAD.MOV.U32 R16, RZ, RZ, R18 ;  /* 0x000000ffff107224 */ /* 0x000fe200078e0012 */
[----:B------:R-:W-:Y:S02]  /*0a90*/  LOP3.LUT R11, R21, 0x7ff00000, RZ, 0xc0, !PT ;  /* 0x7ff00000150b7812 */ /* 0x000fe400078ec0ff */
[----:B------:R-:W-:-:S02]  /*0aa0*/  MOV R30, 0x1ca00000 ;  /* 0x1ca00000001e7802 */ /* 0x000fc40000000f00 */
[----:B------:R-:W-:Y:S01]  /*0ab0*/  LOP3.LUT R32, R19, 0x7ff00000, RZ, 0xc0, !PT ;  /* 0x7ff0000013207812 */ /* 0x000fe200078ec0ff */
[----:B------:R-:W-:Y:S01]  /*0ac0*/  @!P0 DMUL R16, R18, 8.98846567431157953865e+307 ;  /* 0x7fe0000012108828 */ /* 0x000fe20000000000 */
[----:B------:R-:W-:Y:S02]  /*0ad0*/  IMAD.MOV.U32 R34, RZ, RZ, R11 ;  /* 0x000000ffff227224 */ /* 0x000fe400078e000b */
[----:B------:R-:W-:Y:S02]  /*0ae0*/  ISETP.GE.U32.AND P1, PT, R11, R32, PT ;  /* 0x000000200b00720c */ /* 0x000fe40003f26070 */
[----:B------:R-:W-:Y:S01]  /*0af0*/  @!P2 LOP3.LUT R26, R19, 0x7ff00000, RZ, 0xc0, !PT ;  /* 0x7ff00000131aa812 */ /* 0x000fe200078ec0ff */
[----:B------:R-:W0:Y:S03]  /*0b00*/  MUFU.RCP64H R23, R17 ;  /* 0x0000001100177308 */ /* 0x000e260000001800 */
[----:B------:R-:W-:-:S02]  /*0b10*/  @!P2 ISETP.GE.U32.AND P3, PT, R11, R26, PT ;  /* 0x0000001a0b00a20c */ /* 0x000fc40003f66070 */
[----:B------:R-:W-:Y:S02]  /*0b20*/  @!P0 LOP3.LUT R32, R17, 0x7ff00000, RZ, 0xc0, !PT ;  /* 0x7ff0000011208812 */ /* 0x000fe400078ec0ff */
[----:B------:R-:W-:-:S04]  /*0b30*/  @!P2 SEL R27, R30, 0x63400000, !P3 ;  /* 0x634000001e1ba807 */ /* 0x000fc80005800000 */
[----:B------:R-:W-:-:S04]  /*0b40*/  @!P2 LOP3.LUT R28, R27, 0x80000000, R21, 0xf8, !PT ;  /* 0x800000001b1ca812 */ /* 0x000fc800078ef815 */
[----:B------:R-:W-:Y:S01]  /*0b50*/  @!P2 LOP3.LUT R29, R28, 0x100000, RZ, 0xfc, !PT ;  /* 0x001000001c1da812 */ /* 0x000fe200078efcff */
[----:B------:R-:W-:Y:S01]  /*0b60*/  @!P2 IMAD.MOV.U32 R28, RZ, RZ, RZ ;  /* 0x000000ffff1ca224 */ /* 0x000fe200078e00ff */
[----:B0-----:R-:W-:-:S08]  /*0b70*/  DFMA R24, R22, -R16, 1 ;  /* 0x3ff000001618742b */ /* 0x001fd00000000810 */
        /* <DEDUP_REMOVED lines=21> */
[----:B------:R-:W-:Y:S02]  /*0cd0*/  SEL R30, R30, 0x63400000, !P0 ;  /* 0x634000001e1e7807 */ /* 0x000fe40004000000 */
[----:B------:R-:W-:-:S03]  /*0ce0*/  MOV R20, RZ ;  /* 0x000000ff00147202 */ /* 0x000fc60000000f00 */
        /* <DEDUP_REMOVED lines=21> */
.L_x_32:
        /* <DEDUP_REMOVED lines=16> */
.L_x_35:
[----:B------:R-:W-:Y:S01]  /*0f40*/  LOP3.LUT R25, R19, 0x80000, RZ, 0xfc, !PT ;  /* 0x0008000013197812 */ /* 0x000fe200078efcff */
[----:B------:R-:W-:Y:S01]  /*0f50*/  IMAD.MOV.U32 R24, RZ, RZ, R18 ;  /* 0x000000ffff187224 */ /* 0x000fe200078e0012 */
[----:B------:R-:W-:Y:S06]  /*0f60*/  BRA `(.L_x_33) ;  /* 0x0000000000087947 */ /* 0x000fec0003800000 */
.L_x_34:
[----:B------:R-:W-:Y:S01]  /*0f70*/  LOP3.LUT R25, R21, 0x80000, RZ, 0xfc, !PT ;  /* 0x0008000015197812 */ /* 0x000fe200078efcff */
[----:B------:R-:W-:-:S07]  /*0f80*/  IMAD.MOV.U32 R24, RZ, RZ, R20 ;  /* 0x000000ffff187224 */ /* 0x000fce00078e0014 */
.L_x_33:
[----:B------:R-:W-:Y:S05]  /*0f90*/  BSYNC.RECONVERGENT B1 ;  /* 0x0000000000017941 */ /* 0x000fea0003800200 */
.L_x_31:
[----:B------:R-:W-:Y:S02]  /*0fa0*/  IMAD.MOV.U32 R16, RZ, RZ, R8 ;  /* 0x000000ffff107224 */ /* 0x000fe400078e0008 */
[----:B------:R-:W-:-:S04]  /*0fb0*/  IMAD.MOV.U32 R17, RZ, RZ, 0x0 ;  /* 0x00000000ff117424 */ /* 0x000fc800078e00ff */
[----:B------:R-:W-:Y:S05]  /*0fc0*/  RET.REL.NODEC R16 `(_Z17chemicalPotentialPA256_A256_KdPA256_A256_dddddddd) ;  /* 0xfffffff0100c7950 */ /* 0x000fea0003c3ffff */
.L_x_36:
        /* <DEDUP_REMOVED lines=11> */
.L_x_39:


//--------------------- .nv.shared.reserved.0     --------------------------
	.section	.nv.shared.reserved.0,"aw",@nobits
	.weak		__nv_reservedSMEM_offset_0_alias
	.size		__nv_reservedSMEM_offset_0_alias, 0, 64
	.other		__nv_reservedSMEM_offset_0_alias,@"STO_CUDA_RESERVED_SHARED STV_DEFAULT"
__nv_reservedSMEM_offset_0_alias:
	.zero		0
	.zero		64


//--------------------- .nv.constant0._Z4SwapPA256_A256_dS1_ --------------------------
	.section	.nv.constant0._Z4SwapPA256_A256_dS1_,"a",@progbits
	.sectionflags	@""
	.align	4
.nv.constant0._Z4SwapPA256_A256_dS1_:
	.zero		912


//--------------------- .nv.constant0._Z12cahnHilliardPA256_A256_dPA256_A256_KdS5_ddddd --------------------------
	.section	.nv.constant0._Z12cahnHilliardPA256_A256_dPA256_A256_KdS5_ddddd,"a",@progbits
	.sectionflags	@""
	.align	4
.nv.constant0._Z12cahnHilliardPA256_A256_dPA256_A256_KdS5_ddddd:
	.zero		960


//--------------------- .nv.constant0._Z25localFreeEnergyFunctionalPA256_A256_KdPA256_A256_dddddddd --------------------------
	.section	.nv.constant0._Z25localFreeEnergyFunctionalPA256_A256_KdPA256_A256_dddddddd,"a",@progbits
	.sectionflags	@""
	.align	4
.nv.constant0._Z25localFreeEnergyFunctionalPA256_A256_KdPA256_A256_dddddddd:
	.zero		968


//--------------------- .nv.constant0._Z17chemicalPotentialPA256_A256_KdPA256_A256_dddddddd --------------------------
	.section	.nv.constant0._Z17chemicalPotentialPA256_A256_KdPA256_A256_dddddddd,"a",@progbits
	.sectionflags	@""
	.align	4
.nv.constant0._Z17chemicalPotentialPA256_A256_KdPA256_A256_dddddddd:
	.zero		968


//--------------------- SYMBOLS --------------------------

	.type		.nv.reservedSmem.offset0,@object
	.size		.nv.reservedSmem.offset0,0x4
